	.target	sm_90a

	.elftype	@"ET_EXEC"


//--------------------- .note.nv.tkinfo           --------------------------
	.section	.note.nv.tkinfo,"",@"SHT_NOTE"
	.sectionflags	@"SHF_NOTE_NV_TKINFO"
	.tkinfo
        /*0018*/ 	.word	0x00000002
        /*0030*/ 	.string	""
        /*0030*/ 	.string	"ptxas"
        /*0030*/ 	.string	"Cuda compilation tools, release 13.0, V13.0.88"
        /*0030*/ 	.string	"Build cuda_13.0.r13.0/compiler.36424714_0"
        /*0030*/ 	.string	"-v  -suppress-debug-info  -lineinfo  -arch sm_90a "



//--------------------- .note.nv.cuinfo           --------------------------
	.section	.note.nv.cuinfo,"",@"SHT_NOTE"
	.sectionflags	@"SHF_NOTE_NV_CUINFO"
        /*0018*/ 	.short	0x0002
        /*001a*/ 	.short	0x005a
        /*001c*/ 	.short	0x0082
	.zero		2


//--------------------- .nv.info                  --------------------------
	.section	.nv.info,"",@"SHT_CUDA_INFO"
	.align	4


	//----- nvinfo : EIATTR_REGCOUNT
	.align		4
        /*0000*/ 	.byte	0x04, 0x2f
        /*0002*/ 	.short	(.L_1 - .L_0)
	.align		4
.L_0:
        /*0004*/ 	.word	index@(matmul_kernel)
        /*0008*/ 	.word	0x000000f8


	//----- nvinfo : EIATTR_FRAME_SIZE
	.align		4
.L_1:
        /*000c*/ 	.byte	0x04, 0x11
        /*000e*/ 	.short	(.L_3 - .L_2)
	.align		4
.L_2:
        /*0010*/ 	.word	index@(matmul_kernel)
        /*0014*/ 	.word	0x00000000


	//----- nvinfo : EIATTR_MIN_STACK_SIZE
	.align		4
.L_3:
        /*0018*/ 	.byte	0x04, 0x12
        /*001a*/ 	.short	(.L_5 - .L_4)
	.align		4
.L_4:
        /*001c*/ 	.word	index@(matmul_kernel)
        /*0020*/ 	.word	0x00000000
.L_5:


//--------------------- .nv.compat                --------------------------
	.section	.nv.compat,"",@"SHT_CUDA_COMPAT_INFO"
	.align	4
        /*0000*/ 	.byte	0x02, 0x09, 0x01, 0x00, 0x02, 0x02, 0x04, 0x00, 0x02, 0x05, 0x05, 0x00, 0x03, 0x07, 0x01, 0x01
        /*0010*/ 	.byte	0x02, 0x03, 0x00, 0x00, 0x02, 0x06, 0x01, 0x00, 0x04, 0x0b, 0x08, 0x00, 0x00, 0x00, 0x00, 0x00
        /*0020*/ 	.byte	0x00, 0x00, 0x00, 0x00


//--------------------- .nv.info.matmul_kernel    --------------------------
	.section	.nv.info.matmul_kernel,"",@"SHT_CUDA_INFO"
	.sectionflags	@""
	.align	4


	//----- nvinfo : EIATTR_CUDA_API_VERSION
	.align		4
        /*0000*/ 	.byte	0x04, 0x37
        /*0002*/ 	.short	(.L_7 - .L_6)
.L_6:
        /*0004*/ 	.word	0x00000082


	//----- nvinfo : EIATTR_KPARAM_INFO
	.align		4
.L_7:
        /*0008*/ 	.byte	0x04, 0x17
        /*000a*/ 	.short	(.L_9 - .L_8)
.L_8:
        /*000c*/ 	.word	0x00000000
        /*0010*/ 	.short	0x000d
        /*0012*/ 	.short	0x0048
        /*0014*/ 	.byte	0x00, 0xf4, 0x21, 0x00


	//----- nvinfo : EIATTR_KPARAM_INFO
	.align		4
.L_9:
        /*0018*/ 	.byte	0x04, 0x17
        /*001a*/ 	.short	(.L_11 - .L_10)
.L_10:
        /*001c*/ 	.word	0x00000000
        /*0020*/ 	.short	0x000c
        /*0022*/ 	.short	0x0040
        /*0024*/ 	.byte	0x00, 0xf4, 0x21, 0x00


	//----- nvinfo : EIATTR_KPARAM_INFO
	.align		4
.L_11:
        /*0028*/ 	.byte	0x04, 0x17
        /*002a*/ 	.short	(.L_13 - .L_12)
.L_12:
        /*002c*/ 	.word	0x00000000
        /*0030*/ 	.short	0x000b
        /*0032*/ 	.short	0x0038
        /*0034*/ 	.byte	0x00, 0xf0, 0x11, 0x00


	//----- nvinfo : EIATTR_KPARAM_INFO
	.align		4
.L_13:
        /*0038*/ 	.byte	0x04, 0x17
        /*003a*/ 	.short	(.L_15 - .L_14)
.L_14:
        /*003c*/ 	.word	0x00000000
        /*0040*/ 	.short	0x000a
        /*0042*/ 	.short	0x0034
        /*0044*/ 	.byte	0x00, 0xf0, 0x11, 0x00


	//----- nvinfo : EIATTR_KPARAM_INFO
	.align		4
.L_15:
        /*0048*/ 	.byte	0x04, 0x17
        /*004a*/ 	.short	(.L_17 - .L_16)
.L_16:
        /*004c*/ 	.word	0x00000000
        /*0050*/ 	.short	0x0009
        /*0052*/ 	.short	0x0030
        /*0054*/ 	.byte	0x00, 0xf0, 0x11, 0x00


	//----- nvinfo : EIATTR_KPARAM_INFO
	.align		4
.L_17:
        /*0058*/ 	.byte	0x04, 0x17
        /*005a*/ 	.short	(.L_19 - .L_18)
.L_18:
        /*005c*/ 	.word	0x00000000
        /*0060*/ 	.short	0x0008
        /*0062*/ 	.short	0x002c
        /*0064*/ 	.byte	0x00, 0xf0, 0x11, 0x00


	//----- nvinfo : EIATTR_KPARAM_INFO
	.align		4
.L_19:
        /*0068*/ 	.byte	0x04, 0x17
        /*006a*/ 	.short	(.L_21 - .L_20)
.L_20:
        /*006c*/ 	.word	0x00000000
        /*0070*/ 	.short	0x0007
        /*0072*/ 	.short	0x0028
        /*0074*/ 	.byte	0x00, 0xf0, 0x11, 0x00


	//----- nvinfo : EIATTR_KPARAM_INFO
	.align		4
.L_21:
        /*0078*/ 	.byte	0x04, 0x17
        /*007a*/ 	.short	(.L_23 - .L_22)
.L_22:
        /*007c*/ 	.word	0x00000000
        /*0080*/ 	.short	0x0006
        /*0082*/ 	.short	0x0024
        /*0084*/ 	.byte	0x00, 0xf0, 0x11, 0x00


	//----- nvinfo : EIATTR_KPARAM_INFO
	.align		4
.L_23:
        /*0088*/ 	.byte	0x04, 0x17
        /*008a*/ 	.short	(.L_25 - .L_24)
.L_24:
        /*008c*/ 	.word	0x00000000
        /*0090*/ 	.short	0x0005
        /*0092*/ 	.short	0x0020
        /*0094*/ 	.byte	0x00, 0xf0, 0x11, 0x00


	//----- nvinfo : EIATTR_KPARAM_INFO
	.align		4
.L_25:
        /*0098*/ 	.byte	0x04, 0x17
        /*009a*/ 	.short	(.L_27 - .L_26)
.L_26:
        /*009c*/ 	.word	0x00000000
        /*00a0*/ 	.short	0x0004
        /*00a2*/ 	.short	0x001c
        /*00a4*/ 	.byte	0x00, 0xf0, 0x11, 0x00


	//----- nvinfo : EIATTR_KPARAM_INFO
	.align		4
.L_27:
        /*00a8*/ 	.byte	0x04, 0x17
        /*00aa*/ 	.short	(.L_29 - .L_28)
.L_28:
        /*00ac*/ 	.word	0x00000000
        /*00b0*/ 	.short	0x0003
        /*00b2*/ 	.short	0x0018
        /*00b4*/ 	.byte	0x00, 0xf0, 0x11, 0x00


	//----- nvinfo : EIATTR_KPARAM_INFO
	.align		4
.L_29:
        /*00b8*/ 	.byte	0x04, 0x17
        /*00ba*/ 	.short	(.L_31 - .L_30)
.L_30:
        /*00bc*/ 	.word	0x00000000
        /*00c0*/ 	.short	0x0002
        /*00c2*/ 	.short	0x0010
        /*00c4*/ 	.byte	0x00, 0xf4, 0x21, 0x00


	//----- nvinfo : EIATTR_KPARAM_INFO
	.align		4
.L_31:
        /*00c8*/ 	.byte	0x04, 0x17
        /*00ca*/ 	.short	(.L_33 - .L_32)
.L_32:
        /*00cc*/ 	.word	0x00000000
        /*00d0*/ 	.short	0x0001
        /*00d2*/ 	.short	0x0008
        /*00d4*/ 	.byte	0x00, 0xf4, 0x21, 0x00


	//----- nvinfo : EIATTR_KPARAM_INFO
	.align		4
.L_33:
        /*00d8*/ 	.byte	0x04, 0x17
        /*00da*/ 	.short	(.L_35 - .L_34)
.L_34:
        /*00dc*/ 	.word	0x00000000
        /*00e0*/ 	.short	0x0000
        /*00e2*/ 	.short	0x0000
        /*00e4*/ 	.byte	0x00, 0xf4, 0x21, 0x00


	//----- nvinfo : EIATTR_SPARSE_MMA_MASK
	.align		4
.L_35:
        /*00e8*/ 	.byte	0x03, 0x50
        /*00ea*/ 	.short	0x0000


	//----- nvinfo : EIATTR_MAXREG_COUNT
	.align		4
        /*00ec*/ 	.byte	0x03, 0x1b
        /*00ee*/ 	.short	0x00ff


	//----- nvinfo : EIATTR_NUM_BARRIERS
	.align		4
        /*00f0*/ 	.byte	0x02, 0x4c
        /*00f2*/ 	.byte	0x01
	.zero		1


	//----- nvinfo : EIATTR_MERCURY_ISA_VERSION
	.align		4
        /*00f4*/ 	.byte	0x03, 0x5f
        /*00f6*/ 	.short	0x0101


	//----- nvinfo : EIATTR_EXIT_INSTR_OFFSETS
	.align		4
        /*00f8*/ 	.byte	0x04, 0x1c
        /*00fa*/ 	.short	(.L_37 - .L_36)


	//   ....[0]....
.L_36:
        /*00fc*/ 	.word	0x00007e50


	//   ....[1]....
        /*0100*/ 	.word	0x00007e70


	//----- nvinfo : EIATTR_REQNTID
	.align		4
.L_37:
        /*0104*/ 	.byte	0x04, 0x10
        /*0106*/ 	.short	(.L_39 - .L_38)
.L_38:
        /*0108*/ 	.word	0x00000100
        /*010c*/ 	.word	0x00000001
        /*0110*/ 	.word	0x00000001


	//----- nvinfo : EIATTR_CBANK_PARAM_SIZE
	.align		4
.L_39:
        /*0114*/ 	.byte	0x03, 0x19
        /*0116*/ 	.short	0x0050


	//----- nvinfo : EIATTR_PARAM_CBANK
	.align		4
        /*0118*/ 	.byte	0x04, 0x0a
        /*011a*/ 	.short	(.L_41 - .L_40)
	.align		4
.L_40:
        /*011c*/ 	.word	index@(.nv.constant0.matmul_kernel)
        /*0120*/ 	.short	0x0210
        /*0122*/ 	.short	0x0050


	//----- nvinfo : EIATTR_SW_WAR
	.align		4
.L_41:
        /*0124*/ 	.byte	0x04, 0x36
        /*0126*/ 	.short	(.L_43 - .L_42)
.L_42:
        /*0128*/ 	.word	0x00000008
.L_43:


//--------------------- .nv.callgraph             --------------------------
	.section	.nv.callgraph,"",@"SHT_CUDA_CALLGRAPH"
	.align	4
	.sectionentsize	8
	.align		4
        /*0000*/ 	.word	0x00000000
	.align		4
        /*0004*/ 	.word	0xffffffff
	.align		4
        /*0008*/ 	.word	0x00000000
	.align		4
        /*000c*/ 	.word	0xfffffffe
	.align		4
        /*0010*/ 	.word	0x00000000
	.align		4
        /*0014*/ 	.word	0xfffffffd
	.align		4
        /*0018*/ 	.word	0x00000000
	.align		4
        /*001c*/ 	.word	0xfffffffc


//--------------------- .text.matmul_kernel       --------------------------
	.section	.text.matmul_kernel,"ax",@progbits
	.align	128
        .global         matmul_kernel
        .type           matmul_kernel,@function
        .size           matmul_kernel,(.L_x_4 - matmul_kernel)
        .other          matmul_kernel,@"STO_CUDA_ENTRY STV_DEFAULT"
matmul_kernel:
.text.matmul_kernel:
[----:B------:R-:W0:Y:S08]  /*0000*/  LDC R1, c[0x0][0x28] ;  /* 0x00000a00ff017b82 */ /* 0x000e300000000800 */
[----:B------:R-:W1:Y:S01]  /*0010*/  LDC.64 R54, c[0x0][0x228] ;  /* 0x00008a00ff367b82 */ /* 0x000e620000000a00 */
[----:B------:R-:W2:Y:S01]  /*0020*/  S2R R5, SR_CTAID.X ;  /* 0x0000000000057919 */ /* 0x000ea20000002500 */
[----:B------:R-:W-:Y:S01]  /*0030*/  UMOV UR8, 0x400 ;  /* 0x0000040000087882 */ /* 0x000fe20000000000 */
[----:B------:R-:W-:Y:S01]  /*0040*/  ULDC.64 UR10, c[0x0][0x208] ;  /* 0x00008200000a7ab9 */ /* 0x000fe20000000a00 */
[----:B------:R-:W-:-:S04]  /*0050*/  ULDC UR9, c[0x0][0x230] ;  /* 0x00008c0000097ab9 */ /* 0x000fc80000000800 */
[----:B------:R-:W3:Y:S08]  /*0060*/  LDC R104, c[0x0][0x230] ;  /* 0x00008c00ff687b82 */ /* 0x000ef00000000800 */
[----:B------:R-:W4:Y:S01]  /*0070*/  S2UR UR4, SR_CgaCtaId ;  /* 0x00000000000479c3 */ /* 0x000f220000008800 */
[----:B-1----:R-:W-:-:S05]  /*0080*/  VIADD R0, R55, 0x7f ;  /* 0x0000007f37007836 */ /* 0x002fca0000000000 */
[----:B------:R-:W-:Y:S01]  /*0090*/  SHF.R.S32.HI R3, RZ, 0x1f, R0 ;  /* 0x0000001fff037819 */ /* 0x000fe20000011400 */
[----:B---3--:R-:W-:-:S03]  /*00a0*/  VIADD R104, R104, 0x3f ;  /* 0x0000003f68687836 */ /* 0x008fc60000000000 */
[----:B------:R-:W-:Y:S02]  /*00b0*/  LEA.HI R3, R3, R0, RZ, 0x7 ;  /* 0x0000000003037211 */ /* 0x000fe400078f38ff */
[----:B--2---:R-:W-:Y:S02]  /*00c0*/  IABS R8, R5 ;  /* 0x0000000500087213 */ /* 0x004fe40000000000 */
[----:B------:R-:W-:Y:S01]  /*00d0*/  SHF.R.S32.HI R3, RZ, 0x7, R3 ;  /* 0x00000007ff037819 */ /* 0x000fe20000011403 */
[----:B----4-:R-:W-:-:S04]  /*00e0*/  ULEA UR8, UR4, UR8, 0x18 ;  /* 0x0000000804087291 */ /* 0x010fc8000f8ec03f */
[----:B------:R-:W-:-:S05]  /*00f0*/  IMAD.SHL.U32 R4, R3, 0x8, RZ ;  /* 0x0000000803047824 */ /* 0x000fca00078e00ff */
[-C--:B------:R-:W-:Y:S02]  /*0100*/  IABS R7, R4.reuse ;  /* 0x0000000400077213 */ /* 0x080fe40000000000 */
[----:B------:R-:W-:Y:S02]  /*0110*/  IABS R10, R4 ;  /* 0x00000004000a7213 */ /* 0x000fe40000000000 */
[----:B------:R-:W1:Y:S08]  /*0120*/  I2F.RP R0, R7 ;  /* 0x0000000700007306 */ /* 0x000e700000209400 */
[----:B-1----:R-:W1:Y:S02]  /*0130*/  MUFU.RCP R0, R0 ;  /* 0x0000000000007308 */ /* 0x002e640000001000 */
[----:B-1----:R-:W-:-:S02]  /*0140*/  VIADD R2, R0, 0xffffffe ;  /* 0x0ffffffe00027836 */ /* 0x002fc40000000000 */
[----:B------:R-:W-:-:S04]  /*0150*/  IMAD.MOV R0, RZ, RZ, -R10 ;  /* 0x000000ffff007224 */ /* 0x000fc800078e0a0a */
[----:B------:R1:W2:Y:S02]  /*0160*/  F2I.FTZ.U32.TRUNC.NTZ R3, R2 ;  /* 0x0000000200037305 */ /* 0x0002a4000021f000 */
[----:B-1----:R-:W-:Y:S02]  /*0170*/  IMAD.MOV.U32 R2, RZ, RZ, RZ ;  /* 0x000000ffff027224 */ /* 0x002fe400078e00ff */
[----:B--2---:R-:W-:-:S04]  /*0180*/  IMAD.MOV R6, RZ, RZ, -R3 ;  /* 0x000000ffff067224 */ /* 0x004fc800078e0a03 */
[----:B------:R-:W-:Y:S02]  /*0190*/  IMAD R9, R6, R7, RZ ;  /* 0x0000000706097224 */ /* 0x000fe400078e02ff */
[----:B------:R-:W-:Y:S02]  /*01a0*/  IMAD.MOV.U32 R6, RZ, RZ, R8 ;  /* 0x000000ffff067224 */ /* 0x000fe400078e0008 */
[----:B------:R-:W-:-:S06]  /*01b0*/  IMAD.HI.U32 R3, R3, R9, R2 ;  /* 0x0000000903037227 */ /* 0x000fcc00078e0002 */
[----:B------:R-:W-:-:S04]  /*01c0*/  IMAD.HI.U32 R3, R3, R6, RZ ;  /* 0x0000000603037227 */ /* 0x000fc800078e00ff */
[----:B------:R-:W-:-:S05]  /*01d0*/  IMAD R0, R3, R0, R6 ;  /* 0x0000000003007224 */ /* 0x000fca00078e0206 */
[----:B------:R-:W-:-:S13]  /*01e0*/  ISETP.GT.U32.AND P1, PT, R7, R0, PT ;  /* 0x000000000700720c */ /* 0x000fda0003f24070 */
[----:B------:R-:W-:Y:S02]  /*01f0*/  @!P1 IMAD.IADD R0, R0, 0x1, -R7 ;  /* 0x0000000100009824 */ /* 0x000fe400078e0a07 */
[----:B------:R-:W-:Y:S01]  /*0200*/  @!P1 VIADD R3, R3, 0x1 ;  /* 0x0000000103039836 */ /* 0x000fe20000000000 */
[----:B------:R-:W-:Y:S02]  /*0210*/  ISETP.NE.AND P1, PT, R4, RZ, PT ;  /* 0x000000ff0400720c */ /* 0x000fe40003f25270 */
[----:B------:R-:W-:Y:S02]  /*0220*/  ISETP.GE.U32.AND P0, PT, R0, R7, PT ;  /* 0x000000070000720c */ /* 0x000fe40003f06070 */
[----:B------:R-:W-:-:S04]  /*0230*/  LOP3.LUT R0, R5, R4, RZ, 0x3c, !PT ;  /* 0x0000000405007212 */ /* 0x000fc800078e3cff */
[----:B------:R-:W-:Y:S01]  /*0240*/  ISETP.GE.AND P2, PT, R0, RZ, PT ;  /* 0x000000ff0000720c */ /* 0x000fe20003f46270 */
[----:B------:R-:W-:-:S06]  /*0250*/  VIADD R0, R54, 0x7f ;  /* 0x0000007f36007836 */ /* 0x000fcc0000000000 */
[----:B------:R-:W-:-:S04]  /*0260*/  @P0 VIADD R3, R3, 0x1 ;  /* 0x0000000103030836 */ /* 0x000fc80000000000 */
[----:B------:R-:W-:Y:S01]  /*0270*/  IMAD.MOV.U32 R2, RZ, RZ, R3 ;  /* 0x000000ffff027224 */ /* 0x000fe200078e0003 */
[----:B------:R-:W-:-:S03]  /*0280*/  SHF.R.S32.HI R3, RZ, 0x1f, R0 ;  /* 0x0000001fff037819 */ /* 0x000fc60000011400 */
[----:B------:R-:W-:Y:S01]  /*0290*/  @!P2 IMAD.MOV R2, RZ, RZ, -R2 ;  /* 0x000000ffff02a224 */ /* 0x000fe200078e0a02 */
[----:B------:R-:W-:Y:S02]  /*02a0*/  @!P1 LOP3.LUT R2, RZ, R4, RZ, 0x33, !PT ;  /* 0x00000004ff029212 */ /* 0x000fe400078e33ff */
[----:B------:R-:W-:-:S03]  /*02b0*/  LEA.HI R3, R3, R0, RZ, 0x7 ;  /* 0x0000000003037211 */ /* 0x000fc600078f38ff */
[----:B------:R-:W-:Y:S02]  /*02c0*/  IMAD.SHL.U32 R6, R2, 0x8, RZ ;  /* 0x0000000802067824 */ /* 0x000fe400078e00ff */
[----:B------:R-:W-:-:S03]  /*02d0*/  IMAD.MOV R2, RZ, RZ, -R2 ;  /* 0x000000ffff027224 */ /* 0x000fc600078e0a02 */
[----:B------:R-:W-:Y:S01]  /*02e0*/  LEA.HI.SX32 R3, R3, -R6, 0x19 ;  /* 0x8000000603037211 */ /* 0x000fe200078fcaff */
[----:B------:R-:W-:-:S03]  /*02f0*/  IMAD R11, R4, R2, R5 ;  /* 0x00000002040b7224 */ /* 0x000fc600078e0205 */
[----:B------:R-:W-:-:S04]  /*0300*/  VIMNMX R8, R3, 0x8, PT ;  /* 0x0000000803087848 */ /* 0x000fc80003fe0100 */
[-C--:B------:R-:W-:Y:S02]  /*0310*/  IABS R7, R8.reuse ;  /* 0x0000000800077213 */ /* 0x080fe40000000000 */
[----:B------:R-:W-:Y:S02]  /*0320*/  IABS R4, R8 ;  /* 0x0000000800047213 */ /* 0x000fe40000000000 */
[----:B------:R-:W1:Y:S08]  /*0330*/  I2F.RP R0, R7 ;  /* 0x0000000700007306 */ /* 0x000e700000209400 */
[----:B-1----:R-:W1:Y:S02]  /*0340*/  MUFU.RCP R0, R0 ;  /* 0x0000000000007308 */ /* 0x002e640000001000 */
[----:B-1----:R-:W-:-:S02]  /*0350*/  VIADD R3, R0, 0xffffffe ;  /* 0x0ffffffe00037836 */ /* 0x002fc40000000000 */
[----:B------:R-:W-:-:S04]  /*0360*/  IMAD.MOV R0, RZ, RZ, -R4 ;  /* 0x000000ffff007224 */ /* 0x000fc800078e0a04 */
[----:B------:R-:W1:Y:S02]  /*0370*/  F2I.FTZ.U32.TRUNC.NTZ R3, R3 ;  /* 0x0000000300037305 */ /* 0x000e64000021f000 */
[----:B-1----:R-:W-:-:S04]  /*0380*/  IMAD.MOV R9, RZ, RZ, -R3 ;  /* 0x000000ffff097224 */ /* 0x002fc800078e0a03 */
[----:B------:R-:W-:Y:S01]  /*0390*/  IMAD.MOV.U32 R2, RZ, RZ, R9 ;  /* 0x000000ffff027224 */ /* 0x000fe200078e0009 */
[----:B------:R-:W-:-:S03]  /*03a0*/  IABS R9, R11 ;  /* 0x0000000b00097213 */ /* 0x000fc60000000000 */
[----:B------:R-:W-:Y:S02]  /*03b0*/  IMAD R5, R2, R7, RZ ;  /* 0x0000000702057224 */ /* 0x000fe400078e02ff */
[----:B------:R-:W-:-:S04]  /*03c0*/  IMAD.MOV.U32 R2, RZ, RZ, RZ ;  /* 0x000000ffff027224 */ /* 0x000fc800078e00ff */
[----:B------:R-:W-:Y:S01]  /*03d0*/  IMAD.HI.U32 R2, R3, R5, R2 ;  /* 0x0000000503027227 */ /* 0x000fe200078e0002 */
[----:B------:R-:W-:-:S04]  /*03e0*/  LOP3.LUT R3, R11, R8, RZ, 0x3c, !PT ;  /* 0x000000080b037212 */ /* 0x000fc800078e3cff */
[----:B------:R-:W-:Y:S01]  /*03f0*/  ISETP.GE.AND P2, PT, R3, RZ, PT ;  /* 0x000000ff0300720c */ /* 0x000fe20003f46270 */
[----:B------:R-:W-:-:S04]  /*0400*/  IMAD.HI.U32 R2, R2, R9, RZ ;  /* 0x0000000902027227 */ /* 0x000fc800078e00ff */
[----:B------:R-:W-:-:S05]  /*0410*/  IMAD R0, R2, R0, R9 ;  /* 0x0000000002007224 */ /* 0x000fca00078e0209 */
[----:B------:R-:W-:-:S13]  /*0420*/  ISETP.GT.U32.AND P1, PT, R7, R0, PT ;  /* 0x000000000700720c */ /* 0x000fda0003f24070 */
[----:B------:R-:W-:Y:S02]  /*0430*/  @!P1 IMAD.IADD R0, R0, 0x1, -R7 ;  /* 0x0000000100009824 */ /* 0x000fe400078e0a07 */
[----:B------:R-:W-:Y:S01]  /*0440*/  @!P1 VIADD R2, R2, 0x1 ;  /* 0x0000000102029836 */ /* 0x000fe20000000000 */
[----:B------:R-:W-:Y:S02]  /*0450*/  ISETP.NE.AND P1, PT, R8, RZ, PT ;  /* 0x000000ff0800720c */ /* 0x000fe40003f25270 */
[----:B------:R-:W-:Y:S02]  /*0460*/  ISETP.GE.U32.AND P0, PT, R0, R7, PT ;  /* 0x000000070000720c */ /* 0x000fe40003f06070 */
[----:B------:R-:W1:Y:S11]  /*0470*/  S2R R0, SR_TID.X ;  /* 0x0000000000007919 */ /* 0x000e760000002100 */
[----:B------:R-:W-:Y:S01]  /*0480*/  @P0 VIADD R2, R2, 0x1 ;  /* 0x0000000102020836 */ /* 0x000fe20000000000 */
[----:B------:R-:W-:-:S03]  /*0490*/  ISETP.GT.AND P0, PT, R104, 0x3f, PT ;  /* 0x0000003f6800780c */ /* 0x000fc60003f04270 */
[----:B------:R-:W-:Y:S01]  /*04a0*/  @!P2 IMAD.MOV R2, RZ, RZ, -R2 ;  /* 0x000000ffff02a224 */ /* 0x000fe200078e0a02 */
[----:B------:R-:W-:-:S05]  /*04b0*/  @!P1 LOP3.LUT R2, RZ, R8, RZ, 0x33, !PT ;  /* 0x00000008ff029212 */ /* 0x000fca00078e33ff */
[----:B------:R-:W-:-:S04]  /*04c0*/  IMAD.MOV R3, RZ, RZ, -R2 ;  /* 0x000000ffff037224 */ /* 0x000fc800078e0a02 */
[----:B------:R-:W-:-:S04]  /*04d0*/  IMAD R3, R8, R3, R11 ;  /* 0x0000000308037224 */ /* 0x000fc800078e020b */
[----:B------:R-:W-:Y:S02]  /*04e0*/  IMAD.IADD R5, R6, 0x1, R3 ;  /* 0x0000000106057824 */ /* 0x000fe400078e0203 */
[----:B------:R-:W-:Y:S01]  /*04f0*/  IMAD.SHL.U32 R3, R2, 0x80, RZ ;  /* 0x0000008002037824 */ /* 0x000fe200078e00ff */
[----:B-1----:R-:W-:Y:S02]  /*0500*/  SHF.R.U32.HI R9, RZ, 0x7, R0 ;  /* 0x00000007ff097819 */ /* 0x002fe40000011600 */
[----:B------:R-:W-:Y:S02]  /*0510*/  LOP3.LUT R162, R0, 0x7f, RZ, 0xc0, !PT ;  /* 0x0000007f00a27812 */ /* 0x000fe400078ec0ff */
[----:B------:R-:W-:-:S03]  /*0520*/  SGXT.U32 R9, R9, 0x1 ;  /* 0x000000010909781a */ /* 0x000fc60000000000 */
[----:B------:R-:W-:Y:S01]  /*0530*/  IMAD R2, R5, 0x80, R162 ;  /* 0x0000008005027824 */ /* 0x000fe200078e02a2 */
[C---:B------:R-:W-:Y:S02]  /*0540*/  LOP3.LUT R8, R9.reuse, 0x2, RZ, 0xfc, !PT ;  /* 0x0000000209087812 */ /* 0x040fe400078efcff */
[C---:B------:R-:W-:Y:S02]  /*0550*/  LOP3.LUT R10, R9.reuse, 0x4, RZ, 0xfc, !PT ;  /* 0x00000004090a7812 */ /* 0x040fe400078efcff */
[C---:B------:R-:W-:Y:S02]  /*0560*/  LOP3.LUT R11, R9.reuse, 0x6, RZ, 0xfc, !PT ;  /* 0x00000006090b7812 */ /* 0x040fe400078efcff */
[C---:B------:R-:W-:Y:S02]  /*0570*/  LOP3.LUT R12, R9.reuse, 0x8, RZ, 0xfc, !PT ;  /* 0x00000008090c7812 */ /* 0x040fe400078efcff */
[C---:B------:R-:W-:Y:S02]  /*0580*/  LOP3.LUT R13, R9.reuse, 0xa, RZ, 0xfc, !PT ;  /* 0x0000000a090d7812 */ /* 0x040fe400078efcff */
[----:B------:R-:W-:-:S02]  /*0590*/  LOP3.LUT R14, R9, 0xc, RZ, 0xfc, !PT ;  /* 0x0000000c090e7812 */ /* 0x000fc400078efcff */
        /* <DEDUP_REMOVED lines=24> */
[----:B------:R-:W-:Y:S01]  /*0720*/  LOP3.LUT R103, R9, 0x3e, RZ, 0xfc, !PT ;  /* 0x0000003e09677812 */ /* 0x000fe200078efcff */
[----:B0-----:R-:W-:Y:S06]  /*0730*/  @P0 BRA `(.L_x_0) ;  /* 0x0000000000880947 */ /* 0x001fec0003800000 */
[----:B------:R-:W-:Y:S01]  /*0740*/  IMAD.SHL.U32 R4, R0, 0x8, RZ ;  /* 0x0000000800047824 */ /* 0x000fe200078e00ff */
[----:B------:R-:W-:Y:S02]  /*0750*/  CS2R R24, SRZ ;  /* 0x0000000000187805 */ /* 0x000fe4000001ff00 */
[----:B------:R-:W-:Y:S02]  /*0760*/  CS2R R26, SRZ ;  /* 0x00000000001a7805 */ /* 0x000fe4000001ff00 */
[----:B------:R-:W-:Y:S02]  /*0770*/  CS2R R28, SRZ ;  /* 0x00000000001c7805 */ /* 0x000fe4000001ff00 */
[----:B------:R-:W-:Y:S02]  /*0780*/  CS2R R30, SRZ ;  /* 0x00000000001e7805 */ /* 0x000fe4000001ff00 */
[----:B------:R-:W-:Y:S02]  /*0790*/  CS2R R32, SRZ ;  /* 0x0000000000207805 */ /* 0x000fe4000001ff00 */
[----:B------:R-:W-:-:S02]  /*07a0*/  CS2R R34, SRZ ;  /* 0x0000000000227805 */ /* 0x000fc4000001ff00 */
        /* <DEDUP_REMOVED lines=25> */
[----:B------:R-:W-:Y:S01]  /*0940*/  CS2R R86, SRZ ;  /* 0x0000000000567805 */ /* 0x000fe2000001ff00 */
[----:B------:R-:W-:Y:S06]  /*0950*/  BRA `(.L_x_1) ;  /* 0x0000004400fc7947 */ /* 0x000fec0003800000 */
.L_x_0:
[----:B------:R-:W-:Y:S01]  /*0960*/  IABS R35, R54 ;  /* 0x0000003600237213 */ /* 0x000fe20000000000 */
[----:B------:R-:W-:Y:S01]  /*0970*/  ULDC UR4, c[0x0][0x240] ;  /* 0x0000900000047ab9 */ /* 0x000fe20000000800 */
[----:B------:R-:W-:Y:S01]  /*0980*/  IABS R6, R55 ;  /* 0x0000003700067213 */ /* 0x000fe20000000000 */
[----:B------:R-:W-:Y:S01]  /*0990*/  ULDC.64 UR12, c[0x0][0x218] ;  /* 0x00008600000c7ab9 */ /* 0x000fe20000000a00 */
[----:B------:R-:W0:Y:S01]  /*09a0*/  I2F.RP R26, R35 ;  /* 0x00000023001a7306 */ /* 0x000e220000209400 */
[----:B------:R-:W-:Y:S01]  /*09b0*/  ISETP.GE.AND P3, PT, R2, RZ, PT ;  /* 0x000000ff0200720c */ /* 0x000fe20003f66270 */
[----:B------:R-:W-:Y:S01]  /*09c0*/  ULDC UR5, c[0x0][0x234] ;  /* 0x00008d0000057ab9 */ /* 0x000fe20000000800 */
[----:B------:R-:W-:Y:S01]  /*09d0*/  ISETP.NE.AND P2, PT, R54, RZ, PT ;  /* 0x000000ff3600720c */ /* 0x000fe20003f45270 */
[----:B------:R-:W-:Y:S01]  /*09e0*/  ULDC.64 UR6, c[0x0][0x210] ;  /* 0x0000840000067ab9 */ /* 0x000fe20000000a00 */
[----:B------:R-:W-:Y:S01]  /*09f0*/  UMOV UR14, 0xfffffffe ;  /* 0xfffffffe000e7882 */ /* 0x000fe20000000000 */
[----:B------:R-:W-:-:S02]  /*0a00*/  UMOV UR15, 0x7fffffdf ;  /* 0x7fffffdf000f7882 */ /* 0x000fc40000000000 */
[----:B------:R-:W1:Y:S08]  /*0a10*/  I2F.RP R7, R6 ;  /* 0x0000000600077306 */ /* 0x000e700000209400 */
[----:B0-----:R-:W0:Y:S08]  /*0a20*/  MUFU.RCP R26, R26 ;  /* 0x0000001a001a7308 */ /* 0x001e300000001000 */
[----:B-1----:R-:W1:Y:S01]  /*0a30*/  MUFU.RCP R7, R7 ;  /* 0x0000000700077308 */ /* 0x002e620000001000 */
[----:B0-----:R-:W-:Y:S01]  /*0a40*/  VIADD R24, R26, 0xffffffe ;  /* 0x0ffffffe1a187836 */ /* 0x001fe20000000000 */
[----:B------:R-:W-:-:S06]  /*0a50*/  IABS R26, R2 ;  /* 0x00000002001a7213 */ /* 0x000fcc0000000000 */
[----:B------:R0:W2:Y:S01]  /*0a60*/  F2I.FTZ.U32.TRUNC.NTZ R25, R24 ;  /* 0x0000001800197305 */ /* 0x0000a2000021f000 */
[----:B-1----:R-:W-:Y:S01]  /*0a70*/  VIADD R4, R7, 0xffffffe ;  /* 0x0ffffffe07047836 */ /* 0x002fe20000000000 */
[----:B------:R-:W-:-:S06]  /*0a80*/  SHF.R.U32.HI R7, RZ, 0x6, R0 ;  /* 0x00000006ff077819 */ /* 0x000fcc0000011600 */
[----:B------:R1:W3:Y:S01]  /*0a90*/  F2I.FTZ.U32.TRUNC.NTZ R5, R4 ;  /* 0x0000000400057305 */ /* 0x0002e2000021f000 */
[----:B0-----:R-:W-:Y:S02]  /*0aa0*/  IMAD.MOV.U32 R24, RZ, RZ, RZ ;  /* 0x000000ffff187224 */ /* 0x001fe400078e00ff */
[----:B--2---:R-:W-:Y:S01]  /*0ab0*/  IMAD.MOV R28, RZ, RZ, -R25 ;  /* 0x000000ffff1c7224 */ /* 0x004fe200078e0a19 */
[----:B-1----:R-:W-:-:S03]  /*0ac0*/  SGXT.U32 R4, R7, 0x2 ;  /* 0x000000020704781a */ /* 0x002fc60000000000 */
[----:B------:R-:W-:Y:S01]  /*0ad0*/  IMAD R27, R28, R35, RZ ;  /* 0x000000231c1b7224 */ /* 0x000fe200078e02ff */
[----:B------:R-:W-:Y:S01]  /*0ae0*/  LOP3.LUT R7, R3, R4, RZ, 0xfc, !PT ;  /* 0x0000000403077212 */ /* 0x000fe200078efcff */
[----:B------:R-:W-:Y:S02]  /*0af0*/  IMAD.MOV.U32 R4, RZ, RZ, RZ ;  /* 0x000000ffff047224 */ /* 0x000fe400078e00ff */
[----:B------:R-:W-:Y:S01]  /*0b00*/  IMAD.HI.U32 R25, R25, R27, R24 ;  /* 0x0000001b19197227 */ /* 0x000fe200078e0018 */
[C---:B------:R-:W-:Y:S02]  /*0b10*/  LOP3.LUT R32, R7.reuse, 0x70, RZ, 0xfc, !PT ;  /* 0x0000007007207812 */ /* 0x040fe400078efcff */
[----:B------:R-:W-:Y:S01]  /*0b20*/  LOP3.LUT R30, R7, 0x74, RZ, 0xfc, !PT ;  /* 0x00000074071e7812 */ /* 0x000fe200078efcff */
[----:B---3--:R-:W-:Y:S01]  /*0b30*/  IMAD.MOV R27, RZ, RZ, -R5 ;  /* 0x000000ffff1b7224 */ /* 0x008fe200078e0a05 */
[----:B------:R-:W-:Y:S01]  /*0b40*/  IABS R31, R32 ;  /* 0x00000020001f7213 */ /* 0x000fe20000000000 */
[----:B------:R-:W-:Y:S01]  /*0b50*/  IMAD.HI.U32 R25, R25, R26, RZ ;  /* 0x0000001a19197227 */ /* 0x000fe200078e00ff */
[----:B------:R-:W-:-:S02]  /*0b60*/  IABS R29, R30 ;  /* 0x0000001e001d7213 */ /* 0x000fc40000000000 */
[----:B------:R-:W-:Y:S01]  /*0b70*/  LOP3.LUT R34, R7, 0x68, RZ, 0xfc, !PT ;  /* 0x0000006807227812 */ /* 0x000fe200078efcff */
[----:B------:R-:W-:Y:S01]  /*0b80*/  IMAD.MOV R24, RZ, RZ, -R25 ;  /* 0x000000ffff187224 */ /* 0x000fe200078e0a19 */
[----:B------:R-:W-:Y:S01]  /*0b90*/  ISETP.GE.AND P6, PT, R30, RZ, PT ;  /* 0x000000ff1e00720c */ /* 0x000fe20003fc6270 */
[----:B------:R-:W-:Y:S01]  /*0ba0*/  IMAD R25, R27, R6, RZ ;  /* 0x000000061b197224 */ /* 0x000fe200078e02ff */
[----:B------:R-:W-:Y:S01]  /*0bb0*/  IABS R33, R34 ;  /* 0x0000002200217213 */ /* 0x000fe20000000000 */
[----:B------:R-:W-:Y:S01]  /*0bc0*/  IMAD R26, R35, R24, R26 ;  /* 0x00000018231a7224 */ /* 0x000fe200078e021a */
[----:B------:R-:W-:Y:S01]  /*0bd0*/  SHF.R.U32.HI R24, RZ, 0x5, R0 ;  /* 0x00000005ff187819 */ /* 0x000fe20000011600 */
[----:B------:R-:W-:Y:S01]  /*0be0*/  IMAD.HI.U32 R4, R5, R25, R4 ;  /* 0x0000001905047227 */ /* 0x000fe200078e0004 */
[----:B------:R-:W-:Y:S02]  /*0bf0*/  LOP3.LUT R25, R7, 0x78, RZ, 0xfc, !PT ;  /* 0x0000007807197812 */ /* 0x000fe400078efcff */
[----:B------:R-:W-:-:S02]  /*0c00*/  ISETP.GT.U32.AND P0, PT, R35, R26, PT ;  /* 0x0000001a2300720c */ /* 0x000fc40003f04070 */
[----:B------:R-:W-:Y:S02]  /*0c10*/  SHF.R.S32.HI R5, RZ, 0x1f, R104 ;  /* 0x0000001fff057819 */ /* 0x000fe40000011468 */
[----:B------:R-:W-:Y:S02]  /*0c20*/  IABS R27, R25 ;  /* 0x00000019001b7213 */ /* 0x000fe40000000000 */
[----:B------:R-:W-:Y:S02]  /*0c30*/  LEA.HI R104, R5, R104, RZ, 0x6 ;  /* 0x0000006805687211 */ /* 0x000fe400078f30ff */
[----:B------:R-:W-:Y:S01]  /*0c40*/  R2UR UR16, R24 ;  /* 0x00000000181072ca */ /* 0x000fe200000e0000 */
[----:B------:R-:W-:Y:S01]  /*0c50*/  IMAD.HI.U32 R5, R4, R27, RZ ;  /* 0x0000001b04057227 */ /* 0x000fe200078e00ff */
[C---:B------:R-:W-:Y:S02]  /*0c60*/  LOP3.LUT R30, R7.reuse, 0x60, RZ, 0xfc, !PT ;  /* 0x00000060071e7812 */ /* 0x040fe400078efcff */
[----:B------:R-:W-:Y:S01]  /*0c70*/  LOP3.LUT R36, R7, 0x8, RZ, 0xfc, !PT ;  /* 0x0000000807247812 */ /* 0x000fe200078efcff */
[----:B------:R-:W-:Y:S01]  /*0c80*/  @!P0 IMAD.IADD R26, R26, 0x1, -R35 ;  /* 0x000000011a1a8824 */ /* 0x000fe200078e0a23 */
[----:B------:R-:W-:Y:S01]  /*0c90*/  ISETP.GE.AND P0, PT, R25, RZ, PT ;  /* 0x000000ff1900720c */ /* 0x000fe20003f06270 */
[----:B------:R-:W-:Y:S01]  /*0ca0*/  IMAD.HI.U32 R25, R4, R31, RZ ;  /* 0x0000001f04197227 */ /* 0x000fe200078e00ff */
[----:B------:R-:W-:-:S02]  /*0cb0*/  IABS R39, R30 ;  /* 0x0000001e00277213 */ /* 0x000fc40000000000 */
[----:B------:R-:W-:Y:S01]  /*0cc0*/  ISETP.GT.U32.AND P1, PT, R35, R26, PT ;  /* 0x0000001a2300720c */ /* 0x000fe20003f24070 */
[----:B------:R-:W-:Y:S01]  /*0cd0*/  IMAD.MOV R5, RZ, RZ, -R5 ;  /* 0x000000ffff057224 */ /* 0x000fe200078e0a05 */
[----:B------:R-:W-:Y:S01]  /*0ce0*/  IABS R83, R36 ;  /* 0x0000002400537213 */ /* 0x000fe20000000000 */
[----:B------:R-:W-:Y:S01]  /*0cf0*/  IMAD.MOV R28, RZ, RZ, -R25 ;  /* 0x000000ffff1c7224 */ /* 0x000fe200078e0a19 */
[C---:B------:R-:W-:Y:S01]  /*0d00*/  LOP3.LUT R38, R7.reuse, 0x4, RZ, 0xfc, !PT ;  /* 0x0000000407267812 */ /* 0x040fe200078efcff */
[----:B------:R-:W-:Y:S01]  /*0d10*/  IMAD R25, R6, R5, R27 ;  /* 0x0000000506197224 */ /* 0x000fe200078e021b */
[----:B------:R-:W-:Y:S01]  /*0d20*/  IABS R107, R7 ;  /* 0x00000007006b7213 */ /* 0x000fe20000000000 */
[----:B------:R-:W-:Y:S01]  /*0d30*/  IMAD.HI.U32 R24, R4, R29, RZ ;  /* 0x0000001d04187227 */ /* 0x000fe200078e00ff */
[----:B------:R-:W-:Y:S02]  /*0d40*/  IABS R87, R38 ;  /* 0x0000002600577213 */ /* 0x000fe40000000000 */
[C---:B------:R-:W-:Y:S01]  /*0d50*/  ISETP.GT.U32.AND P5, PT, R6.reuse, R25, PT ;  /* 0x000000190600720c */ /* 0x040fe20003fa4070 */
[----:B------:R-:W-:Y:S01]  /*0d60*/  IMAD.MOV R24, RZ, RZ, -R24 ;  /* 0x000000ffff187224 */ /* 0x000fe200078e0a18 */
[----:B------:R-:W-:Y:S01]  /*0d70*/  SHF.R.S32.HI R104, RZ, 0x6, R104 ;  /* 0x00000006ff687819 */ /* 0x000fe20000011468 */
[C---:B------:R-:W-:Y:S01]  /*0d80*/  IMAD R31, R6.reuse, R28, R31 ;  /* 0x0000001c061f7224 */ /* 0x040fe200078e021f */
[----:B------:R-:W-:Y:S01]  /*0d90*/  LOP3.LUT R28, R7, 0x64, RZ, 0xfc, !PT ;  /* 0x00000064071c7812 */ /* 0x000fe200078efcff */
[----:B------:R-:W-:-:S02]  /*0da0*/  IMAD R29, R6, R24, R29 ;  /* 0x00000018061d7224 */ /* 0x000fc400078e021d */
[----:B------:R-:W-:Y:S01]  /*0db0*/  IMAD.HI.U32 R24, R4, R33, RZ ;  /* 0x0000002104187227 */ /* 0x000fe200078e00ff */
[----:B------:R-:W-:Y:S02]  /*0dc0*/  IABS R37, R28 ;  /* 0x0000001c00257213 */ /* 0x000fe40000000000 */
[C---:B------:R-:W-:Y:S01]  /*0dd0*/  ISETP.GT.U32.AND P4, PT, R6.reuse, R29, PT ;  /* 0x0000001d0600720c */ /* 0x040fe20003f84070 */
[----:B------:R-:W-:Y:S02]  /*0de0*/  IMAD.MOV R24, RZ, RZ, -R24 ;  /* 0x000000ffff187224 */ /* 0x000fe400078e0a18 */
[----:B------:R-:W-:Y:S02]  /*0df0*/  @!P5 IMAD.IADD R25, R25, 0x1, -R6 ;  /* 0x000000011919d824 */ /* 0x000fe400078e0a06 */
[----:B------:R-:W-:Y:S02]  /*0e00*/  IMAD R33, R6, R24, R33 ;  /* 0x0000001806217224 */ /* 0x000fe400078e0221 */
[----:B------:R-:W-:Y:S01]  /*0e10*/  IMAD.HI.U32 R24, R4, R37, RZ ;  /* 0x0000002504187227 */ /* 0x000fe200078e00ff */
[----:B------:R-:W-:-:S03]  /*0e20*/  ISETP.GT.U32.AND P5, PT, R6, R25, PT ;  /* 0x000000190600720c */ /* 0x000fc60003fa4070 */
[----:B------:R-:W-:Y:S01]  /*0e30*/  @!P1 IMAD.IADD R26, R26, 0x1, -R35 ;  /* 0x000000011a1a9824 */ /* 0x000fe200078e0a23 */
[C---:B------:R-:W-:Y:S01]  /*0e40*/  ISETP.GT.U32.AND P1, PT, R6.reuse, R31, PT ;  /* 0x0000001f0600720c */ /* 0x040fe20003f24070 */
[----:B------:R-:W-:Y:S02]  /*0e50*/  IMAD.MOV R24, RZ, RZ, -R24 ;  /* 0x000000ffff187224 */ /* 0x000fe400078e0a18 */
[----:B------:R-:W-:Y:S02]  /*0e60*/  IMAD.MOV.U32 R5, RZ, RZ, R26 ;  /* 0x000000ffff057224 */ /* 0x000fe400078e001a */
[C---:B------:R-:W-:Y:S02]  /*0e70*/  IMAD R37, R6.reuse, R24, R37 ;  /* 0x0000001806257224 */ /* 0x040fe400078e0225 */
[----:B------:R-:W-:Y:S01]  /*0e80*/  @!P3 IMAD.MOV R5, RZ, RZ, -R5 ;  /* 0x000000ffff05b224 */ /* 0x000fe200078e0a05 */
[----:B------:R-:W-:Y:S01]  /*0e90*/  @!P2 LOP3.LUT R5, RZ, R54, RZ, 0x33, !PT ;  /* 0x00000036ff05a212 */ /* 0x000fe200078e33ff */
[--C-:B------:R-:W-:Y:S01]  /*0ea0*/  @!P5 IMAD.IADD R25, R25, 0x1, -R6.reuse ;  /* 0x000000011919d824 */ /* 0x100fe200078e0a06 */
[C---:B------:R-:W-:Y:S01]  /*0eb0*/  ISETP.GT.U32.AND P5, PT, R6.reuse, R37, PT ;  /* 0x000000250600720c */ /* 0x040fe20003fa4070 */
[----:B------:R-:W-:Y:S01]  /*0ec0*/  @!P4 IMAD.IADD R29, R29, 0x1, -R6 ;  /* 0x000000011d1dc824 */ /* 0x000fe200078e0a06 */
[----:B------:R-:W-:Y:S01]  /*0ed0*/  ISETP.GT.U32.AND P2, PT, R6, R33, PT ;  /* 0x000000210600720c */ /* 0x000fe20003f44070 */
[----:B------:R-:W-:Y:S01]  /*0ee0*/  IMAD.HI.U32 R26, R4, R39, RZ ;  /* 0x00000027041a7227 */ /* 0x000fe200078e00ff */
[----:B------:R-:W-:-:S02]  /*0ef0*/  ISETP.GE.AND P4, PT, R34, RZ, PT ;  /* 0x000000ff2200720c */ /* 0x000fc40003f86270 */
[----:B------:R-:W-:Y:S01]  /*0f00*/  LOP3.LUT R34, R7, 0x54, RZ, 0xfc, !PT ;  /* 0x0000005407227812 */ /* 0x000fe200078efcff */
[----:B------:R-:W-:Y:S01]  /*0f10*/  @!P1 IMAD.IADD R31, R31, 0x1, -R6 ;  /* 0x000000011f1f9824 */ /* 0x000fe200078e0a06 */
[----:B------:R-:W-:Y:S01]  /*0f20*/  ISETP.GT.U32.AND P1, PT, R6, R29, PT ;  /* 0x0000001d0600720c */ /* 0x000fe20003f24070 */
[----:B------:R-:W-:Y:S01]  /*0f30*/  IMAD.MOV R26, RZ, RZ, -R26 ;  /* 0x000000ffff1a7224 */ /* 0x000fe200078e0a1a */
[----:B------:R-:W-:Y:S01]  /*0f40*/  ISETP.GE.AND P3, PT, R32, RZ, PT ;  /* 0x000000ff2000720c */ /* 0x000fe20003f66270 */
[----:B------:R-:W-:Y:S01]  /*0f50*/  IMAD.MOV.U32 R27, RZ, RZ, R25 ;  /* 0x000000ffff1b7224 */ /* 0x000fe200078e0019 */
[----:B------:R-:W-:Y:S01]  /*0f60*/  IABS R41, R34 ;  /* 0x0000002200297213 */ /* 0x000fe20000000000 */
[C---:B------:R-:W-:Y:S01]  /*0f70*/  IMAD R39, R6.reuse, R26, R39 ;  /* 0x0000001a06277224 */ /* 0x040fe200078e0227 */
[----:B------:R-:W-:Y:S01]  /*0f80*/  LOP3.LUT R32, R7, 0x58, RZ, 0xfc, !PT ;  /* 0x0000005807207812 */ /* 0x000fe200078efcff */
[--C-:B------:R-:W-:Y:S02]  /*0f90*/  @!P5 IMAD.IADD R37, R37, 0x1, -R6.reuse ;  /* 0x000000012525d824 */ /* 0x100fe400078e0a06 */
[--C-:B------:R-:W-:Y:S01]  /*0fa0*/  @!P2 IMAD.IADD R33, R33, 0x1, -R6.reuse ;  /* 0x000000012121a824 */ /* 0x100fe200078e0a06 */
[----:B------:R-:W-:Y:S01]  /*0fb0*/  IABS R35, R32 ;  /* 0x0000002000237213 */ /* 0x000fe20000000000 */
[----:B------:R-:W-:Y:S01]  /*0fc0*/  @!P0 IMAD.MOV R27, RZ, RZ, -R27 ;  /* 0x000000ffff1b8224 */ /* 0x000fe200078e0a1b */
[C---:B------:R-:W-:Y:S01]  /*0fd0*/  ISETP.GT.U32.AND P0, PT, R6.reuse, R39, PT ;  /* 0x000000270600720c */ /* 0x040fe20003f04070 */
[----:B------:R-:W-:Y:S01]  /*0fe0*/  @!P1 IMAD.IADD R29, R29, 0x1, -R6 ;  /* 0x000000011d1d9824 */ /* 0x000fe200078e0a06 */
[----:B------:R-:W-:Y:S01]  /*0ff0*/  ISETP.GT.U32.AND P5, PT, R6, R37, PT ;  /* 0x000000250600720c */ /* 0x000fe20003fa4070 */
[----:B------:R-:W-:Y:S01]  /*1000*/  IMAD.HI.U32 R25, R4, R41, RZ ;  /* 0x0000002904197227 */ /* 0x000fe200078e00ff */
[----:B------:R-:W-:-:S02]  /*1010*/  ISETP.GT.U32.AND P1, PT, R6, R33, PT ;  /* 0x000000210600720c */ /* 0x000fc40003f24070 */
[----:B------:R-:W-:Y:S01]  /*1020*/  ISETP.GT.U32.AND P2, PT, R6, R31, PT ;  /* 0x0000001f0600720c */ /* 0x000fe20003f44070 */
[----:B------:R-:W-:Y:S02]  /*1030*/  IMAD.MOV R26, RZ, RZ, -R25 ;  /* 0x000000ffff1a7224 */ /* 0x000fe400078e0a19 */
[----:B------:R-:W-:-:S04]  /*1040*/  IMAD.HI.U32 R24, R4, R35, RZ ;  /* 0x0000002304187227 */ /* 0x000fc800078e00ff */
[----:B------:R-:W-:Y:S01]  /*1050*/  @!P6 IMAD.MOV R29, RZ, RZ, -R29 ;  /* 0x000000ffff1de224 */ /* 0x000fe200078e0a1d */
[----:B------:R-:W-:Y:S01]  /*1060*/  ISETP.GE.AND P6, PT, R28, RZ, PT ;  /* 0x000000ff1c00720c */ /* 0x000fe20003fc6270 */
[C---:B------:R-:W-:Y:S01]  /*1070*/  IMAD R41, R6.reuse, R26, R41 ;  /* 0x0000001a06297224 */ /* 0x040fe200078e0229 */
[C---:B------:R-:W-:Y:S01]  /*1080*/  LOP3.LUT R28, R7.reuse, 0x50, RZ, 0xfc, !PT ;  /* 0x00000050071c7812 */ /* 0x040fe200078efcff */
[----:B------:R-:W-:Y:S01]  /*1090*/  IMAD.MOV R24, RZ, RZ, -R24 ;  /* 0x000000ffff187224 */ /* 0x000fe200078e0a18 */
[----:B------:R-:W-:Y:S01]  /*10a0*/  LOP3.LUT R26, R7, 0x48, RZ, 0xfc, !PT ;  /* 0x00000048071a7812 */ /* 0x000fe200078efcff */
[--C-:B------:R-:W-:Y:S02]  /*10b0*/  @!P0 IMAD.IADD R39, R39, 0x1, -R6.reuse ;  /* 0x0000000127278824 */ /* 0x100fe400078e0a06 */
[--C-:B------:R-:W-:Y:S01]  /*10c0*/  @!P5 IMAD.IADD R37, R37, 0x1, -R6.reuse ;  /* 0x000000012525d824 */ /* 0x100fe200078e0a06 */
[C---:B------:R-:W-:Y:S01]  /*10d0*/  ISETP.GT.U32.AND P5, PT, R6.reuse, R41, PT ;  /* 0x000000290600720c */ /* 0x040fe20003fa4070 */
[C---:B------:R-:W-:Y:S01]  /*10e0*/  IMAD R25, R6.reuse, R24, R35 ;  /* 0x0000001806197224 */ /* 0x040fe200078e0223 */
[----:B------:R-:W-:Y:S01]  /*10f0*/  IABS R24, R28 ;  /* 0x0000001c00187213 */ /* 0x000fe20000000000 */
[--C-:B------:R-:W-:Y:S01]  /*1100*/  @!P1 IMAD.IADD R33, R33, 0x1, -R6.reuse ;  /* 0x0000000121219824 */ /* 0x100fe200078e0a06 */
[----:B------:R-:W-:Y:S01]  /*1110*/  ISETP.GT.U32.AND P0, PT, R6, R39, PT ;  /* 0x000000270600720c */ /* 0x000fe20003f04070 */
[----:B------:R-:W-:Y:S01]  /*1120*/  @!P2 IMAD.IADD R31, R31, 0x1, -R6 ;  /* 0x000000011f1fa824 */ /* 0x000fe200078e0a06 */
[----:B------:R-:W-:Y:S01]  /*1130*/  ISETP.GE.AND P2, PT, R30, RZ, PT ;  /* 0x000000ff1e00720c */ /* 0x000fe20003f46270 */
[----:B------:R-:W-:Y:S01]  /*1140*/  IMAD.MOV.U32 R35, RZ, RZ, R33 ;  /* 0x000000ffff237224 */ /* 0x000fe200078e0021 */
[----:B------:R-:W-:Y:S01]  /*1150*/  IABS R49, R26 ;  /* 0x0000001a00317213 */ /* 0x000fe20000000000 */
[----:B------:R-:W-:Y:S01]  /*1160*/  IMAD.MOV.U32 R33, RZ, RZ, R24 ;  /* 0x000000ffff217224 */ /* 0x000fe200078e0018 */
[----:B------:R-:W-:Y:S01]  /*1170*/  LOP3.LUT R30, R7, 0x44, RZ, 0xfc, !PT ;  /* 0x00000044071e7812 */ /* 0x000fe200078efcff */
[----:B------:R-:W-:Y:S01]  /*1180*/  @!P3 IMAD.MOV R31, RZ, RZ, -R31 ;  /* 0x000000ffff1fb224 */ /* 0x000fe200078e0a1f */
[----:B------:R-:W-:Y:S01]  /*1190*/  ISETP.GT.U32.AND P3, PT, R6, R25, PT ;  /* 0x000000190600720c */ /* 0x000fe20003f64070 */
[----:B------:R-:W-:Y:S01]  /*11a0*/  IMAD.HI.U32 R24, R4, R33, RZ ;  /* 0x0000002104187227 */ /* 0x000fe200078e00ff */
[----:B------:R-:W-:-:S02]  /*11b0*/  IABS R53, R30 ;  /* 0x0000001e00357213 */ /* 0x000fc40000000000 */
[----:B------:R-:W-:Y:S01]  /*11c0*/  ISETP.GE.AND P1, PT, R32, RZ, PT ;  /* 0x000000ff2000720c */ /* 0x000fe20003f26270 */
[----:B------:R-:W-:Y:S01]  /*11d0*/  @!P5 IMAD.IADD R41, R41, 0x1, -R6 ;  /* 0x000000012929d824 */ /* 0x000fe200078e0a06 */
[----:B------:R-:W-:Y:S01]  /*11e0*/  LOP3.LUT R32, R7, 0x14, RZ, 0xfc, !PT ;  /* 0x0000001407207812 */ /* 0x000fe200078efcff */
[----:B------:R-:W-:Y:S02]  /*11f0*/  IMAD.MOV R24, RZ, RZ, -R24 ;  /* 0x000000ffff187224 */ /* 0x000fe400078e0a18 */
[----:B------:R-:W-:Y:S01]  /*1200*/  @!P0 IMAD.IADD R39, R39, 0x1, -R6 ;  /* 0x0000000127278824 */ /* 0x000fe200078e0a06 */
[C---:B------:R-:W-:Y:S01]  /*1210*/  ISETP.GT.U32.AND P5, PT, R6.reuse, R41, PT ;  /* 0x000000290600720c */ /* 0x040fe20003fa4070 */
[----:B------:R-:W-:Y:S01]  /*1220*/  IMAD R33, R6, R24, R33 ;  /* 0x0000001806217224 */ /* 0x000fe200078e0221 */
[----:B------:R-:W-:Y:S01]  /*1230*/  ISETP.GE.AND P0, PT, R28, RZ, PT ;  /* 0x000000ff1c00720c */ /* 0x000fe20003f06270 */
[----:B------:R-:W-:Y:S01]  /*1240*/  IMAD.HI.U32 R24, R4, R49, RZ ;  /* 0x0000003104187227 */ /* 0x000fe200078e00ff */
[----:B------:R-:W-:-:S02]  /*1250*/  LOP3.LUT R28, R7, 0x40, RZ, 0xfc, !PT ;  /* 0x00000040071c7812 */ /* 0x000fc400078efcff */
[----:B------:R-:W-:Y:S01]  /*1260*/  IABS R79, R32 ;  /* 0x00000020004f7213 */ /* 0x000fe20000000000 */
[----:B------:R-:W-:Y:S01]  /*1270*/  @!P2 IMAD.MOV R39, RZ, RZ, -R39 ;  /* 0x000000ffff27a224 */ /* 0x000fe200078e0a27 */
[----:B------:R-:W-:Y:S01]  /*1280*/  ISETP.GE.AND P2, PT, R26, RZ, PT ;  /* 0x000000ff1a00720c */ /* 0x000fe20003f46270 */
[----:B------:R-:W-:Y:S01]  /*1290*/  IMAD.MOV R26, RZ, RZ, -R24 ;  /* 0x000000ffff1a7224 */ /* 0x000fe200078e0a18 */
[----:B------:R-:W-:Y:S01]  /*12a0*/  IABS R47, R28 ;  /* 0x0000001c002f7213 */ /* 0x000fe20000000000 */
[----:B------:R-:W-:Y:S01]  /*12b0*/  @!P6 IMAD.MOV R37, RZ, RZ, -R37 ;  /* 0x000000ffff25e224 */ /* 0x000fe200078e0a25 */
[C---:B------:R-:W-:Y:S01]  /*12c0*/  ISETP.GT.U32.AND P6, PT, R6.reuse, R33, PT ;  /* 0x000000210600720c */ /* 0x040fe20003fc4070 */
[C---:B------:R-:W-:Y:S01]  /*12d0*/  IMAD R49, R6.reuse, R26, R49 ;  /* 0x0000001a06317224 */ /* 0x040fe200078e0231 */
[----:B------:R-:W-:Y:S01]  /*12e0*/  LOP3.LUT R26, R7, 0x38, RZ, 0xfc, !PT ;  /* 0x00000038071a7812 */ /* 0x000fe200078efcff */
[--C-:B------:R-:W-:Y:S02]  /*12f0*/  @!P5 IMAD.IADD R41, R41, 0x1, -R6.reuse ;  /* 0x000000012929d824 */ /* 0x100fe400078e0a06 */
[----:B------:R-:W-:Y:S01]  /*1300*/  @!P3 IMAD.IADD R25, R25, 0x1, -R6 ;  /* 0x000000011919b824 */ /* 0x000fe200078e0a06 */
[----:B------:R-:W-:Y:S01]  /*1310*/  ISETP.GT.U32.AND P5, PT, R6, R49, PT ;  /* 0x000000310600720c */ /* 0x000fe20003fa4070 */
[----:B------:R-:W-:Y:S01]  /*1320*/  @!P4 IMAD.MOV R35, RZ, RZ, -R35 ;  /* 0x000000ffff23c224 */ /* 0x000fe200078e0a23 */
[----:B------:R-:W-:Y:S01]  /*1330*/  ISETP.GE.AND P4, PT, R34, RZ, PT ;  /* 0x000000ff2200720c */ /* 0x000fe20003f86270 */
[----:B------:R-:W-:Y:S01]  /*1340*/  IMAD.HI.U32 R24, R4, R53, RZ ;  /* 0x0000003504187227 */ /* 0x000fe200078e00ff */
[----:B------:R-:W-:-:S02]  /*1350*/  ISETP.GT.U32.AND P3, PT, R6, R25, PT ;  /* 0x000000190600720c */ /* 0x000fc40003f64070 */
[----:B------:R-:W-:Y:S01]  /*1360*/  IABS R51, R26 ;  /* 0x0000001a00337213 */ /* 0x000fe20000000000 */
[----:B------:R-:W-:Y:S01]  /*1370*/  @!P6 IMAD.IADD R33, R33, 0x1, -R6 ;  /* 0x000000012121e824 */ /* 0x000fe200078e0a06 */
[----:B------:R-:W-:Y:S01]  /*1380*/  LOP3.LUT R34, R7, 0x10, RZ, 0xfc, !PT ;  /* 0x0000001007227812 */ /* 0x000fe200078efcff */
[----:B------:R-:W-:Y:S02]  /*1390*/  IMAD.MOV.U32 R45, RZ, RZ, R41 ;  /* 0x000000ffff2d7224 */ /* 0x000fe400078e0029 */
[----:B------:R-:W-:Y:S01]  /*13a0*/  IMAD.MOV R24, RZ, RZ, -R24 ;  /* 0x000000ffff187224 */ /* 0x000fe200078e0a18 */
[----:B------:R-:W-:Y:S01]  /*13b0*/  ISETP.GT.U32.AND P6, PT, R6, R33, PT ;  /* 0x000000210600720c */ /* 0x000fe20003fc4070 */
[--C-:B------:R-:W-:Y:S01]  /*13c0*/  @!P5 IMAD.IADD R49, R49, 0x1, -R6.reuse ;  /* 0x000000013131d824 */ /* 0x100fe200078e0a06 */
[----:B------:R-:W-:Y:S01]  /*13d0*/  ISETP.GE.AND P5, PT, R28, RZ, PT ;  /* 0x000000ff1c00720c */ /* 0x000fe20003fa6270 */
[----:B------:R-:W-:Y:S01]  /*13e0*/  @!P4 IMAD.MOV R45, RZ, RZ, -R45 ;  /* 0x000000ffff2dc224 */ /* 0x000fe200078e0a2d */
[----:B------:R-:W-:Y:S01]  /*13f0*/  IABS R81, R34 ;  /* 0x0000002200517213 */ /* 0x000fe20000000000 */
[----:B------:R-:W-:Y:S01]  /*1400*/  @!P3 IMAD.IADD R25, R25, 0x1, -R6 ;  /* 0x000000011919b824 */ /* 0x000fe200078e0a06 */
[C---:B------:R-:W-:Y:S01]  /*1410*/  ISETP.GT.U32.AND P4, PT, R6.reuse, R49, PT ;  /* 0x000000310600720c */ /* 0x040fe20003f84070 */
[----:B------:R-:W-:Y:S01]  /*1420*/  IMAD R53, R6, R24, R53 ;  /* 0x0000001806357224 */ /* 0x000fe200078e0235 */
[----:B------:R-:W-:Y:S01]  /*1430*/  ISETP.GE.AND P3, PT, R30, RZ, PT ;  /* 0x000000ff1e00720c */ /* 0x000fe20003f66270 */
[----:B------:R-:W-:Y:S01]  /*1440*/  IMAD.HI.U32 R24, R4, R47, RZ ;  /* 0x0000002f04187227 */ /* 0x000fe200078e00ff */
[----:B------:R-:W-:-:S03]  /*1450*/  LOP3.LUT R30, R7, 0x28, RZ, 0xfc, !PT ;  /* 0x00000028071e7812 */ /* 0x000fc600078efcff */
[----:B------:R-:W-:Y:S01]  /*1460*/  IMAD.MOV.U32 R43, RZ, RZ, R25 ;  /* 0x000000ffff2b7224 */ /* 0x000fe200078e0019 */
[----:B------:R-:W-:Y:S01]  /*1470*/  IABS R59, R30 ;  /* 0x0000001e003b7213 */ /* 0x000fe20000000000 */
[----:B------:R-:W-:-:S04]  /*1480*/  IMAD.HI.U32 R25, R4, R51, RZ ;  /* 0x0000003304197227 */ /* 0x000fc800078e00ff */
[----:B------:R-:W-:Y:S02]  /*1490*/  IMAD.MOV R24, RZ, RZ, -R24 ;  /* 0x000000ffff187224 */ /* 0x000fe400078e0a18 */
[--C-:B------:R-:W-:Y:S01]  /*14a0*/  @!P6 IMAD.IADD R33, R33, 0x1, -R6.reuse ;  /* 0x000000012121e824 */ /* 0x100fe200078e0a06 */
[----:B------:R-:W-:Y:S01]  /*14b0*/  ISETP.GE.AND P6, PT, R26, RZ, PT ;  /* 0x000000ff1a00720c */ /* 0x000fe20003fc6270 */
[----:B------:R-:W-:Y:S01]  /*14c0*/  IMAD.MOV R41, RZ, RZ, -R25 ;  /* 0x000000ffff297224 */ /* 0x000fe200078e0a19 */
[C---:B------:R-:W-:Y:S01]  /*14d0*/  LOP3.LUT R26, R7.reuse, 0x30, RZ, 0xfc, !PT ;  /* 0x00000030071a7812 */ /* 0x040fe200078efcff */
[C---:B------:R-:W-:Y:S01]  /*14e0*/  IMAD R25, R6.reuse, R24, R47 ;  /* 0x0000001806197224 */ /* 0x040fe200078e022f */
[----:B------:R-:W-:Y:S01]  /*14f0*/  LOP3.LUT R24, R7, 0x34, RZ, 0xfc, !PT ;  /* 0x0000003407187812 */ /* 0x000fe200078efcff */
[----:B------:R-:W-:Y:S02]  /*1500*/  IMAD.MOV.U32 R47, RZ, RZ, R33 ;  /* 0x000000ffff2f7224 */ /* 0x000fe400078e0021 */
[----:B------:R-:W-:Y:S01]  /*1510*/  @!P1 IMAD.MOV R43, RZ, RZ, -R43 ;  /* 0x000000ffff2b9224 */ /* 0x000fe200078e0a2b */
[----:B------:R-:W-:Y:S01]  /*1520*/  ISETP.GT.U32.AND P1, PT, R6, R53, PT ;  /* 0x000000350600720c */ /* 0x000fe20003f24070 */
[----:B------:R-:W-:Y:S01]  /*1530*/  @!P4 IMAD.IADD R49, R49, 0x1, -R6 ;  /* 0x000000013131c824 */ /* 0x000fe200078e0a06 */
[----:B------:R-:W-:Y:S01]  /*1540*/  ISETP.GE.AND P4, PT, R24, RZ, PT ;  /* 0x000000ff1800720c */ /* 0x000fe20003f86270 */
[----:B------:R-:W-:Y:S01]  /*1550*/  @!P0 IMAD.MOV R47, RZ, RZ, -R47 ;  /* 0x000000ffff2f8224 */ /* 0x000fe200078e0a2f */
[C---:B------:R-:W-:Y:S01]  /*1560*/  ISETP.GT.U32.AND P0, PT, R6.reuse, R25, PT ;  /* 0x000000190600720c */ /* 0x040fe20003f04070 */
[----:B------:R-:W-:Y:S01]  /*1570*/  IMAD R41, R6, R41, R51 ;  /* 0x0000002906297224 */ /* 0x000fe200078e0233 */
[----:B------:R-:W-:Y:S01]  /*1580*/  IABS R33, R24 ;  /* 0x0000001800217213 */ /* 0x000fe20000000000 */
[----:B------:R-:W-:Y:S01]  /*1590*/  IMAD.MOV.U32 R51, RZ, RZ, R49 ;  /* 0x000000ffff337224 */ /* 0x000fe200078e0031 */
[----:B------:R-:W-:Y:S01]  /*15a0*/  IABS R24, R26 ;  /* 0x0000001a00187213 */ /* 0x000fe20000000000 */
[----:B------:R-:W-:-:S04]  /*15b0*/  IMAD.HI.U32 R28, R4, R59, RZ ;  /* 0x0000003b041c7227 */ /* 0x000fc800078e00ff */
[----:B------:R-:W-:Y:S01]  /*15c0*/  @!P2 IMAD.MOV R51, RZ, RZ, -R51 ;  /* 0x000000ffff33a224 */ /* 0x000fe200078e0a33 */
[C---:B------:R-:W-:Y:S01]  /*15d0*/  ISETP.GT.U32.AND P2, PT, R6.reuse, R41, PT ;  /* 0x000000290600720c */ /* 0x040fe20003f44070 */
[--C-:B------:R-:W-:Y:S02]  /*15e0*/  @!P1 IMAD.IADD R53, R53, 0x1, -R6.reuse ;  /* 0x0000000135359824 */ /* 0x100fe400078e0a06 */
[----:B------:R-:W-:Y:S02]  /*15f0*/  @!P0 IMAD.IADD R25, R25, 0x1, -R6 ;  /* 0x0000000119198824 */ /* 0x000fe400078e0a06 */
[----:B------:R-:W-:Y:S01]  /*1600*/  IMAD.MOV.U32 R49, RZ, RZ, R24 ;  /* 0x000000ffff317224 */ /* 0x000fe200078e0018 */
[----:B------:R-:W-:Y:S01]  /*1610*/  ISETP.GT.U32.AND P1, PT, R6, R53, PT ;  /* 0x000000350600720c */ /* 0x000fe20003f24070 */
[----:B------:R-:W-:Y:S01]  /*1620*/  IMAD.HI.U32 R24, R4, R33, RZ ;  /* 0x0000002104187227 */ /* 0x000fe200078e00ff */
[----:B------:R-:W-:-:S03]  /*1630*/  ISETP.GT.U32.AND P0, PT, R6, R25, PT ;  /* 0x000000190600720c */ /* 0x000fc60003f04070 */
[----:B------:R-:W-:Y:S02]  /*1640*/  IMAD.MOV R24, RZ, RZ, -R24 ;  /* 0x000000ffff187224 */ /* 0x000fe400078e0a18 */
[----:B------:R-:W-:Y:S02]  /*1650*/  @!P2 IMAD.IADD R41, R41, 0x1, -R6 ;  /* 0x000000012929a824 */ /* 0x000fe400078e0a06 */
[C---:B------:R-:W-:Y:S01]  /*1660*/  IMAD R33, R6.reuse, R24, R33 ;  /* 0x0000001806217224 */ /* 0x040fe200078e0221 */
[----:B------:R-:W-:Y:S01]  /*1670*/  LOP3.LUT R24, R7, 0x24, RZ, 0xfc, !PT ;  /* 0x0000002407187812 */ /* 0x000fe200078efcff */
[----:B------:R-:W-:Y:S01]  /*1680*/  IMAD.MOV R28, RZ, RZ, -R28 ;  /* 0x000000ffff1c7224 */ /* 0x000fe200078e0a1c */
[----:B------:R-:W-:Y:S01]  /*1690*/  ISETP.GT.U32.AND P2, PT, R6, R41, PT ;  /* 0x000000290600720c */ /* 0x000fe20003f44070 */
[----:B------:R-:W-:Y:S01]  /*16a0*/  @!P1 IMAD.IADD R53, R53, 0x1, -R6 ;  /* 0x0000000135359824 */ /* 0x000fe200078e0a06 */
[----:B------:R-:W-:Y:S01]  /*16b0*/  ISETP.GE.AND P1, PT, R26, RZ, PT ;  /* 0x000000ff1a00720c */ /* 0x000fe20003f26270 */
[----:B------:R-:W-:-:S04]  /*16c0*/  IMAD.HI.U32 R26, R4, R49, RZ ;  /* 0x00000031041a7227 */ /* 0x000fc800078e00ff */
[----:B------:R-:W-:Y:S01]  /*16d0*/  @!P0 IMAD.IADD R25, R25, 0x1, -R6 ;  /* 0x0000000119198824 */ /* 0x000fe200078e0a06 */
[----:B------:R-:W-:Y:S01]  /*16e0*/  ISETP.GE.AND P0, PT, R24, RZ, PT ;  /* 0x000000ff1800720c */ /* 0x000fe20003f06270 */
[----:B------:R-:W-:Y:S01]  /*16f0*/  IMAD.MOV R26, RZ, RZ, -R26 ;  /* 0x000000ffff1a7224 */ /* 0x000fe200078e0a1a */
[----:B------:R-:W-:Y:S01]  /*1700*/  IABS R24, R24 ;  /* 0x0000001800187213 */ /* 0x000fe20000000000 */
[----:B------:R-:W-:Y:S02]  /*1710*/  IMAD.MOV.U32 R57, RZ, RZ, R25 ;  /* 0x000000ffff397224 */ /* 0x000fe400078e0019 */
[----:B------:R-:W-:Y:S02]  /*1720*/  @!P2 IMAD.IADD R41, R41, 0x1, -R6 ;  /* 0x000000012929a824 */ /* 0x000fe400078e0a06 */
[C---:B------:R-:W-:Y:S01]  /*1730*/  IMAD R49, R6.reuse, R26, R49 ;  /* 0x0000001a06317224 */ /* 0x040fe200078e0231 */
[C---:B------:R-:W-:Y:S01]  /*1740*/  LOP3.LUT R26, R7.reuse, 0x20, RZ, 0xfc, !PT ;  /* 0x00000020071a7812 */ /* 0x040fe200078efcff */
[----:B------:R-:W-:Y:S01]  /*1750*/  @!P5 IMAD.MOV R57, RZ, RZ, -R57 ;  /* 0x000000ffff39d224 */ /* 0x000fe200078e0a39 */
[C---:B------:R-:W-:Y:S01]  /*1760*/  ISETP.GT.U32.AND P5, PT, R6.reuse, R33, PT ;  /* 0x000000210600720c */ /* 0x040fe20003fa4070 */
[C---:B------:R-:W-:Y:S01]  /*1770*/  IMAD R59, R6.reuse, R28, R59 ;  /* 0x0000001c063b7224 */ /* 0x040fe200078e023b */
[C---:B------:R-:W-:Y:S01]  /*1780*/  ISETP.GT.U32.AND P2, PT, R6.reuse, R49, PT ;  /* 0x000000310600720c */ /* 0x040fe20003f44070 */
[----:B------:R-:W-:Y:S01]  /*1790*/  IMAD.MOV.U32 R61, RZ, RZ, R41 ;  /* 0x000000ffff3d7224 */ /* 0x000fe200078e0029 */
[----:B------:R-:W-:Y:S01]  /*17a0*/  IABS R67, R26 ;  /* 0x0000001a00437213 */ /* 0x000fe20000000000 */
[----:B------:R-:W-:Y:S01]  /*17b0*/  IMAD.MOV.U32 R25, RZ, RZ, R24 ;  /* 0x000000ffff197224 */ /* 0x000fe200078e0018 */
[----:B------:R-:W-:Y:S01]  /*17c0*/  LOP3.LUT R28, R7, 0x18, RZ, 0xfc, !PT ;  /* 0x00000018071c7812 */ /* 0x000fe200078efcff */
[----:B------:R-:W-:Y:S01]  /*17d0*/  @!P6 IMAD.MOV R61, RZ, RZ, -R61 ;  /* 0x000000ffff3de224 */ /* 0x000fe200078e0a3d */
[----:B------:R-:W-:Y:S01]  /*17e0*/  ISETP.GT.U32.AND P6, PT, R6, R59, PT ;  /* 0x0000003b0600720c */ /* 0x000fe20003fc4070 */
[----:B------:R-:W-:Y:S01]  /*17f0*/  IMAD.HI.U32 R24, R4, R25, RZ ;  /* 0x0000001904187227 */ /* 0x000fe200078e00ff */
[----:B------:R-:W-:-:S03]  /*1800*/  IABS R75, R28 ;  /* 0x0000001c004b7213 */ /* 0x000fc60000000000 */
[----:B------:R-:W-:Y:S02]  /*1810*/  IMAD.MOV R24, RZ, RZ, -R24 ;  /* 0x000000ffff187224 */ /* 0x000fe400078e0a18 */
[----:B------:R-:W-:Y:S02]  /*1820*/  @!P5 IMAD.IADD R33, R33, 0x1, -R6 ;  /* 0x000000012121d824 */ /* 0x000fe400078e0a06 */
[----:B------:R-:W-:Y:S02]  /*1830*/  IMAD R41, R6, R24, R25 ;  /* 0x0000001806297224 */ /* 0x000fe400078e0219 */
[----:B------:R-:W-:Y:S01]  /*1840*/  IMAD.HI.U32 R24, R4, R67, RZ ;  /* 0x0000004304187227 */ /* 0x000fe200078e00ff */
[----:B------:R-:W-:-:S03]  /*1850*/  ISETP.GT.U32.AND P5, PT, R6, R33, PT ;  /* 0x000000210600720c */ /* 0x000fc60003fa4070 */
[----:B------:R-:W-:Y:S02]  /*1860*/  @!P2 IMAD.IADD R49, R49, 0x1, -R6 ;  /* 0x000000013131a824 */ /* 0x000fe400078e0a06 */
[----:B------:R-:W-:Y:S02]  /*1870*/  IMAD.MOV R24, RZ, RZ, -R24 ;  /* 0x000000ffff187224 */ /* 0x000fe400078e0a18 */
[----:B------:R-:W-:Y:S01]  /*1880*/  @!P6 IMAD.IADD R59, R59, 0x1, -R6 ;  /* 0x000000013b3be824 */ /* 0x000fe200078e0a06 */
[C---:B------:R-:W-:Y:S01]  /*1890*/  ISETP.GT.U32.AND P2, PT, R6.reuse, R49, PT ;  /* 0x000000310600720c */ /* 0x040fe20003f44070 */
[----:B------:R-:W-:Y:S02]  /*18a0*/  IMAD R67, R6, R24, R67 ;  /* 0x0000001806437224 */ /* 0x000fe400078e0243 */
[----:B------:R-:W-:Y:S01]  /*18b0*/  IMAD.HI.U32 R24, R4, R79, RZ ;  /* 0x0000004f04187227 */ /* 0x000fe200078e00ff */
[----:B------:R-:W-:-:S03]  /*18c0*/  ISETP.GT.U32.AND P6, PT, R6, R59, PT ;  /* 0x0000003b0600720c */ /* 0x000fc60003fc4070 */
[----:B------:R-:W-:-:S04]  /*18d0*/  IMAD.HI.U32 R25, R4, R75, RZ ;  /* 0x0000004b04197227 */ /* 0x000fc800078e00ff */
[----:B------:R-:W-:Y:S02]  /*18e0*/  IMAD.MOV R24, RZ, RZ, -R24 ;  /* 0x000000ffff187224 */ /* 0x000fe400078e0a18 */
[----:B------:R-:W-:Y:S01]  /*18f0*/  @!P3 IMAD.MOV R53, RZ, RZ, -R53 ;  /* 0x000000ffff35b224 */ /* 0x000fe200078e0a35 */
[----:B------:R-:W-:Y:S01]  /*1900*/  ISETP.GE.AND P3, PT, R30, RZ, PT ;  /* 0x000000ff1e00720c */ /* 0x000fe20003f66270 */
[----:B------:R-:W-:Y:S01]  /*1910*/  @!P5 IMAD.IADD R33, R33, 0x1, -R6 ;  /* 0x000000012121d824 */ /* 0x000fe200078e0a06 */
[----:B------:R-:W-:Y:S01]  /*1920*/  ISETP.GT.U32.AND P5, PT, R6, R41, PT ;  /* 0x000000290600720c */ /* 0x000fe20003fa4070 */
[----:B------:R-:W-:Y:S01]  /*1930*/  IMAD.MOV R25, RZ, RZ, -R25 ;  /* 0x000000ffff197224 */ /* 0x000fe200078e0a19 */
[----:B------:R-:W-:Y:S01]  /*1940*/  LEA.HI R30, R0, R3, RZ, 0x1a ;  /* 0x00000003001e7211 */ /* 0x000fe200078fd0ff */
[----:B------:R-:W-:Y:S02]  /*1950*/  IMAD R79, R6, R24, R79 ;  /* 0x00000018064f7224 */ /* 0x000fe400078e024f */
[----:B------:R-:W-:-:S04]  /*1960*/  IMAD.HI.U32 R24, R4, R81, RZ ;  /* 0x0000005104187227 */ /* 0x000fc800078e00ff */
[--C-:B------:R-:W-:Y:S01]  /*1970*/  @!P2 IMAD.IADD R49, R49, 0x1, -R6.reuse ;  /* 0x000000013131a824 */ /* 0x100fe200078e0a06 */
[C---:B------:R-:W-:Y:S01]  /*1980*/  ISETP.GT.U32.AND P2, PT, R6.reuse, R67, PT ;  /* 0x000000430600720c */ /* 0x040fe20003f44070 */
[C---:B------:R-:W-:Y:S02]  /*1990*/  IMAD R75, R6.reuse, R25, R75 ;  /* 0x00000019064b7224 */ /* 0x040fe400078e024b */
[----:B------:R-:W-:Y:S02]  /*19a0*/  @!P6 IMAD.IADD R59, R59, 0x1, -R6 ;  /* 0x000000013b3be824 */ /* 0x000fe400078e0a06 */
[----:B------:R-:W-:Y:S01]  /*19b0*/  IMAD.MOV R25, RZ, RZ, -R24 ;  /* 0x000000ffff197224 */ /* 0x000fe200078e0a18 */
[----:B------:R-:W-:Y:S01]  /*19c0*/  ISETP.GT.U32.AND P6, PT, R6, R75, PT ;  /* 0x0000004b0600720c */ /* 0x000fe20003fc4070 */
[----:B------:R-:W-:-:S04]  /*19d0*/  IMAD.HI.U32 R24, R4, R83, RZ ;  /* 0x0000005304187227 */ /* 0x000fc800078e00ff */
[C---:B------:R-:W-:Y:S02]  /*19e0*/  IMAD R81, R6.reuse, R25, R81 ;  /* 0x0000001906517224 */ /* 0x040fe400078e0251 */
[----:B------:R-:W-:Y:S02]  /*19f0*/  IMAD.MOV.U32 R69, RZ, RZ, R59 ;  /* 0x000000ffff457224 */ /* 0x000fe400078e003b */
[----:B------:R-:W-:Y:S02]  /*1a00*/  IMAD.MOV R24, RZ, RZ, -R24 ;  /* 0x000000ffff187224 */ /* 0x000fe400078e0a18 */
[----:B------:R-:W-:Y:S01]  /*1a10*/  @!P5 IMAD.IADD R41, R41, 0x1, -R6 ;  /* 0x000000012929d824 */ /* 0x000fe200078e0a06 */
[C---:B------:R-:W-:Y:S01]  /*1a20*/  ISETP.GT.U32.AND P5, PT, R6.reuse, R79, PT ;  /* 0x0000004f0600720c */ /* 0x040fe20003fa4070 */
[----:B------:R-:W-:Y:S01]  /*1a30*/  @!P3 IMAD.MOV R69, RZ, RZ, -R69 ;  /* 0x000000ffff45b224 */ /* 0x000fe200078e0a45 */
[C---:B------:R-:W-:Y:S01]  /*1a40*/  ISETP.GT.U32.AND P3, PT, R6.reuse, R81, PT ;  /* 0x000000510600720c */ /* 0x040fe20003f64070 */
[----:B------:R-:W-:-:S02]  /*1a50*/  IMAD R83, R6, R24, R83 ;  /* 0x0000001806537224 */ /* 0x000fc400078e0253 */
[----:B------:R-:W-:-:S04]  /*1a60*/  IMAD.HI.U32 R24, R4, R87, RZ ;  /* 0x0000005704187227 */ /* 0x000fc800078e00ff */
[----:B------:R-:W-:Y:S01]  /*1a70*/  @!P2 IMAD.IADD R67, R67, 0x1, -R6 ;  /* 0x000000014343a824 */ /* 0x000fe200078e0a06 */
[----:B------:R-:W-:Y:S01]  /*1a80*/  ISETP.GE.AND P2, PT, R26, RZ, PT ;  /* 0x000000ff1a00720c */ /* 0x000fe20003f46270 */
[----:B------:R-:W-:Y:S02]  /*1a90*/  IMAD.MOV.U32 R63, RZ, RZ, R33 ;  /* 0x000000ffff3f7224 */ /* 0x000fe400078e0021 */
[----:B------:R-:W-:Y:S02]  /*1aa0*/  IMAD.MOV R25, RZ, RZ, -R24 ;  /* 0x000000ffff197224 */ /* 0x000fe400078e0a18 */
[----:B------:R-:W-:Y:S01]  /*1ab0*/  @!P4 IMAD.MOV R63, RZ, RZ, -R63 ;  /* 0x000000ffff3fc224 */ /* 0x000fe200078e0a3f */
[C---:B------:R-:W-:Y:S01]  /*1ac0*/  ISETP.GT.U32.AND P4, PT, R6.reuse, R67, PT ;  /* 0x000000430600720c */ /* 0x040fe20003f84070 */
[----:B------:R-:W-:Y:S02]  /*1ad0*/  IMAD R87, R6, R25, R87 ;  /* 0x0000001906577224 */ /* 0x000fe400078e0257 */
[----:B------:R-:W-:-:S02]  /*1ae0*/  @!P5 IMAD.IADD R79, R79, 0x1, -R6 ;  /* 0x000000014f4fd824 */ /* 0x000fc400078e0a06 */
[--C-:B------:R-:W-:Y:S01]  /*1af0*/  @!P3 IMAD.IADD R81, R81, 0x1, -R6.reuse ;  /* 0x000000015151b824 */ /* 0x100fe200078e0a06 */
[C---:B------:R-:W-:Y:S01]  /*1b00*/  ISETP.GT.U32.AND P3, PT, R6.reuse, R87, PT ;  /* 0x000000570600720c */ /* 0x040fe20003f64070 */
[--C-:B------:R-:W-:Y:S01]  /*1b10*/  @!P6 IMAD.IADD R75, R75, 0x1, -R6.reuse ;  /* 0x000000014b4be824 */ /* 0x100fe200078e0a06 */
[----:B------:R-:W-:Y:S01]  /*1b20*/  ISETP.GT.U32.AND P6, PT, R6, R41, PT ;  /* 0x000000290600720c */ /* 0x000fe20003fc4070 */
[----:B------:R-:W-:Y:S01]  /*1b30*/  VIADD R24, R30, 0x7c ;  /* 0x0000007c1e187836 */ /* 0x000fe20000000000 */
[C---:B------:R-:W-:Y:S01]  /*1b40*/  ISETP.GT.U32.AND P5, PT, R6.reuse, R79, PT ;  /* 0x0000004f0600720c */ /* 0x040fe20003fa4070 */
[----:B------:R-:W-:Y:S02]  /*1b50*/  IMAD.MOV.U32 R65, RZ, RZ, R49 ;  /* 0x000000ffff417224 */ /* 0x000fe400078e0031 */
[--C-:B------:R-:W-:Y:S01]  /*1b60*/  @!P4 IMAD.IADD R67, R67, 0x1, -R6.reuse ;  /* 0x000000014343c824 */ /* 0x100fe200078e0a06 */
[----:B------:R-:W-:Y:S01]  /*1b70*/  ISETP.GT.U32.AND P4, PT, R6, R83, PT ;  /* 0x000000530600720c */ /* 0x000fe20003f84070 */
[----:B------:R-:W-:Y:S01]  /*1b80*/  VIADD R25, R30, 0x6c ;  /* 0x0000006c1e197836 */ /* 0x000fe20000000000 */
[----:B------:R-:W-:Y:S01]  /*1b90*/  IABS R33, R24 ;  /* 0x0000001800217213 */ /* 0x000fe20000000000 */
[----:B------:R-:W-:Y:S01]  /*1ba0*/  @!P1 IMAD.MOV R65, RZ, RZ, -R65 ;  /* 0x000000ffff419224 */ /* 0x000fe200078e0a41 */
[----:B------:R-:W-:Y:S01]  /*1bb0*/  ISETP.GT.U32.AND P1, PT, R6, R75, PT ;  /* 0x0000004b0600720c */ /* 0x000fe20003f24070 */
[----:B------:R-:W-:-:S02]  /*1bc0*/  @!P3 IMAD.IADD R87, R87, 0x1, -R6 ;  /* 0x000000015757b824 */ /* 0x000fc400078e0a06 */
[--C-:B------:R-:W-:Y:S01]  /*1bd0*/  @!P6 IMAD.IADD R41, R41, 0x1, -R6.reuse ;  /* 0x000000012929e824 */ /* 0x100fe200078e0a06 */
[----:B------:R-:W-:Y:S01]  /*1be0*/  ISETP.GE.AND P6, PT, R28, RZ, PT ;  /* 0x000000ff1c00720c */ /* 0x000fe20003fc6270 */
[----:B------:R-:W-:Y:S01]  /*1bf0*/  @!P5 IMAD.IADD R79, R79, 0x1, -R6 ;  /* 0x000000014f4fd824 */ /* 0x000fe200078e0a06 */
[----:B------:R-:W-:Y:S01]  /*1c00*/  ISETP.GE.AND P5, PT, R24, RZ, PT ;  /* 0x000000ff1800720c */ /* 0x000fe20003fa6270 */
[----:B------:R-:W-:Y:S01]  /*1c10*/  IMAD.HI.U32 R24, R4, R33, RZ ;  /* 0x0000002104187227 */ /* 0x000fe200078e00ff */
[----:B------:R-:W-:-:S03]  /*1c20*/  ISETP.GT.U32.AND P3, PT, R6, R87, PT ;  /* 0x000000570600720c */ /* 0x000fc60003f64070 */
[----:B------:R-:W-:Y:S01]  /*1c30*/  IMAD.MOV.U32 R71, RZ, RZ, R41 ;  /* 0x000000ffff477224 */ /* 0x000fe200078e0029 */
[----:B------:R-:W-:Y:S01]  /*1c40*/  IABS R41, R25 ;  /* 0x0000001900297213 */ /* 0x000fe20000000000 */
[----:B------:R-:W-:Y:S01]  /*1c50*/  @!P4 IMAD.IADD R83, R83, 0x1, -R6 ;  /* 0x000000015353c824 */ /* 0x000fe200078e0a06 */
[----:B------:R-:W-:Y:S01]  /*1c60*/  ISETP.GE.AND P4, PT, R25, RZ, PT ;  /* 0x000000ff1900720c */ /* 0x000fe20003f86270 */
[----:B------:R-:W-:Y:S02]  /*1c70*/  IMAD.MOV R25, RZ, RZ, -R24 ;  /* 0x000000ffff197224 */ /* 0x000fe400078e0a18 */
[----:B------:R-:W-:-:S04]  /*1c80*/  IMAD.HI.U32 R24, R4, R41, RZ ;  /* 0x0000002904187227 */ /* 0x000fc800078e00ff */
[C---:B------:R-:W-:Y:S02]  /*1c90*/  IMAD R25, R6.reuse, R25, R33 ;  /* 0x0000001906197224 */ /* 0x040fe400078e0221 */
[--C-:B------:R-:W-:Y:S02]  /*1ca0*/  @!P3 IMAD.IADD R87, R87, 0x1, -R6.reuse ;  /* 0x000000015757b824 */ /* 0x100fe400078e0a06 */
[----:B------:R-:W-:Y:S01]  /*1cb0*/  IMAD.MOV.U32 R73, RZ, RZ, R67 ;  /* 0x000000ffff497224 */ /* 0x000fe200078e0043 */
[----:B------:R-:W-:Y:S01]  /*1cc0*/  ISETP.GT.U32.AND P3, PT, R6, R25, PT ;  /* 0x000000190600720c */ /* 0x000fe20003f64070 */
[----:B------:R-:W-:Y:S01]  /*1cd0*/  @!P1 IMAD.IADD R75, R75, 0x1, -R6 ;  /* 0x000000014b4b9824 */ /* 0x000fe200078e0a06 */
[----:B------:R-:W-:Y:S01]  /*1ce0*/  ISETP.GE.AND P1, PT, R32, RZ, PT ;  /* 0x000000ff2000720c */ /* 0x000fe20003f26270 */
[----:B------:R-:W-:Y:S01]  /*1cf0*/  @!P0 IMAD.MOV R71, RZ, RZ, -R71 ;  /* 0x000000ffff478224 */ /* 0x000fe200078e0a47 */
[----:B------:R-:W-:Y:S01]  /*1d00*/  ISETP.GT.U32.AND P0, PT, R6, R81, PT ;  /* 0x000000510600720c */ /* 0x000fe20003f04070 */
[----:B------:R-:W-:-:S02]  /*1d10*/  VIADD R32, R30, 0x5c ;  /* 0x0000005c1e207836 */ /* 0x000fc40000000000 */
[----:B------:R-:W-:Y:S02]  /*1d20*/  IMAD.MOV R24, RZ, RZ, -R24 ;  /* 0x000000ffff187224 */ /* 0x000fe400078e0a18 */
[----:B------:R-:W-:Y:S01]  /*1d30*/  @!P2 IMAD.MOV R73, RZ, RZ, -R73 ;  /* 0x000000ffff49a224 */ /* 0x000fe200078e0a49 */
[C---:B------:R-:W-:Y:S01]  /*1d40*/  ISETP.GT.U32.AND P2, PT, R6.reuse, R83, PT ;  /* 0x000000530600720c */ /* 0x040fe20003f44070 */
[----:B------:R-:W-:Y:S01]  /*1d50*/  IMAD.MOV.U32 R77, RZ, RZ, R75 ;  /* 0x000000ffff4d7224 */ /* 0x000fe200078e004b */
[----:B------:R-:W-:Y:S01]  /*1d60*/  IABS R49, R32 ;  /* 0x0000002000317213 */ /* 0x000fe20000000000 */
[----:B------:R-:W-:Y:S02]  /*1d70*/  IMAD R33, R6, R24, R41 ;  /* 0x0000001806217224 */ /* 0x000fe400078e0229 */
[----:B------:R-:W-:Y:S01]  /*1d80*/  @!P6 IMAD.MOV R77, RZ, RZ, -R77 ;  /* 0x000000ffff4de224 */ /* 0x000fe200078e0a4d */
[----:B------:R-:W-:Y:S01]  /*1d90*/  ISETP.GE.AND P6, PT, R34, RZ, PT ;  /* 0x000000ff2200720c */ /* 0x000fe20003fc6270 */
[----:B------:R-:W-:-:S02]  /*1da0*/  VIADD R34, R30, 0x4c ;  /* 0x0000004c1e227836 */ /* 0x000fc40000000000 */
[----:B------:R-:W-:Y:S01]  /*1db0*/  @!P3 IMAD.IADD R25, R25, 0x1, -R6 ;  /* 0x000000011919b824 */ /* 0x000fe200078e0a06 */
[----:B------:R-:W-:Y:S01]  /*1dc0*/  ISETP.GT.U32.AND P3, PT, R6, R33, PT ;  /* 0x000000210600720c */ /* 0x000fe20003f64070 */
[----:B------:R-:W-:Y:S01]  /*1dd0*/  IMAD.HI.U32 R24, R4, R49, RZ ;  /* 0x0000003104187227 */ /* 0x000fe200078e00ff */
[----:B------:R-:W-:-:S03]  /*1de0*/  IABS R59, R34 ;  /* 0x00000022003b7213 */ /* 0x000fc60000000000 */
[----:B------:R-:W-:Y:S01]  /*1df0*/  @!P0 IMAD.IADD R81, R81, 0x1, -R6 ;  /* 0x0000000151518824 */ /* 0x000fe200078e0a06 */
[----:B------:R-:W-:Y:S01]  /*1e00*/  ISETP.GE.AND P0, PT, R36, RZ, PT ;  /* 0x000000ff2400720c */ /* 0x000fe20003f06270 */
[----:B------:R-:W-:Y:S02]  /*1e10*/  IMAD.MOV R24, RZ, RZ, -R24 ;  /* 0x000000ffff187224 */ /* 0x000fe400078e0a18 */
[----:B------:R-:W-:Y:S01]  /*1e20*/  @!P2 IMAD.IADD R83, R83, 0x1, -R6 ;  /* 0x000000015353a824 */ /* 0x000fe200078e0a06 */
[----:B------:R-:W-:Y:S01]  /*1e30*/  ISETP.GE.AND P2, PT, R38, RZ, PT ;  /* 0x000000ff2600720c */ /* 0x000fe20003f46270 */
[C---:B------:R-:W-:Y:S02]  /*1e40*/  VIADD R36, R30.reuse, 0x3c ;  /* 0x0000003c1e247836 */ /* 0x040fe40000000000 */
[C---:B------:R-:W-:Y:S02]  /*1e50*/  VIADD R38, R30.reuse, 0x2c ;  /* 0x0000002c1e267836 */ /* 0x040fe40000000000 */
[----:B------:R-:W-:Y:S01]  /*1e60*/  VIADD R40, R30, 0x1c ;  /* 0x0000001c1e287836 */ /* 0x000fe20000000000 */
[----:B------:R-:W-:Y:S01]  /*1e70*/  IABS R67, R36 ;  /* 0x0000002400437213 */ /* 0x000fe20000000000 */
[----:B------:R-:W-:Y:S01]  /*1e80*/  IMAD.HI.U32 R26, R4, R59, RZ ;  /* 0x0000003b041a7227 */ /* 0x000fe200078e00ff */
[----:B------:R-:W-:-:S02]  /*1e90*/  IABS R75, R38 ;  /* 0x00000026004b7213 */ /* 0x000fc40000000000 */
[----:B------:R-:W-:Y:S01]  /*1ea0*/  IABS R85, R40 ;  /* 0x0000002800557213 */ /* 0x000fe20000000000 */
[C---:B------:R-:W-:Y:S02]  /*1eb0*/  IMAD R41, R6.reuse, R24, R49 ;  /* 0x0000001806297224 */ /* 0x040fe400078e0231 */
[----:B------:R-:W-:Y:S02]  /*1ec0*/  IMAD.MOV R26, RZ, RZ, -R26 ;  /* 0x000000ffff1a7224 */ /* 0x000fe400078e0a1a */
[----:B------:R-:W-:Y:S01]  /*1ed0*/  @!P3 IMAD.IADD R33, R33, 0x1, -R6 ;  /* 0x000000012121b824 */ /* 0x000fe200078e0a06 */
[----:B------:R-:W-:Y:S01]  /*1ee0*/  ISETP.GT.U32.AND P3, PT, R6, R41, PT ;  /* 0x000000290600720c */ /* 0x000fe20003f64070 */
[----:B------:R-:W-:-:S04]  /*1ef0*/  IMAD.HI.U32 R24, R4, R67, RZ ;  /* 0x0000004304187227 */ /* 0x000fc800078e00ff */
[----:B------:R-:W-:Y:S02]  /*1f00*/  IMAD R49, R6, R26, R59 ;  /* 0x0000001a06317224 */ /* 0x000fe400078e023b */
[----:B------:R-:W-:-:S04]  /*1f10*/  IMAD.HI.U32 R26, R4, R75, RZ ;  /* 0x0000004b041a7227 */ /* 0x000fc800078e00ff */
[----:B------:R-:W-:-:S04]  /*1f20*/  IMAD.HI.U32 R28, R4, R85, RZ ;  /* 0x00000055041c7227 */ /* 0x000fc800078e00ff */
[----:B------:R-:W-:Y:S02]  /*1f30*/  IMAD.MOV R24, RZ, RZ, -R24 ;  /* 0x000000ffff187224 */ /* 0x000fe400078e0a18 */
[----:B------:R-:W-:Y:S02]  /*1f40*/  IMAD.MOV R26, RZ, RZ, -R26 ;  /* 0x000000ffff1a7224 */ /* 0x000fe400078e0a1a */
[----:B------:R-:W-:Y:S02]  /*1f50*/  IMAD.MOV R28, RZ, RZ, -R28 ;  /* 0x000000ffff1c7224 */ /* 0x000fe400078e0a1c */
[----:B------:R-:W-:Y:S02]  /*1f60*/  VIADD R30, R30, 0xc ;  /* 0x0000000c1e1e7836 */ /* 0x000fe40000000000 */
[C---:B------:R-:W-:Y:S02]  /*1f70*/  IMAD R59, R6.reuse, R24, R67 ;  /* 0x00000018063b7224 */ /* 0x040fe400078e0243 */
[C---:B------:R-:W-:Y:S01]  /*1f80*/  IMAD R67, R6.reuse, R26, R75 ;  /* 0x0000001a06437224 */ /* 0x040fe200078e024b */
[----:B------:R-:W-:Y:S01]  /*1f90*/  IABS R105, R30 ;  /* 0x0000001e00697213 */ /* 0x000fe20000000000 */
[----:B------:R-:W-:-:S02]  /*1fa0*/  IMAD R75, R6, R28, R85 ;  /* 0x0000001c064b7224 */ /* 0x000fc400078e0255 */
[----:B------:R-:W-:Y:S02]  /*1fb0*/  @!P3 IMAD.IADD R41, R41, 0x1, -R6 ;  /* 0x000000012929b824 */ /* 0x000fe400078e0a06 */
[----:B------:R-:W-:Y:S02]  /*1fc0*/  IMAD.MOV.U32 R85, RZ, RZ, R83 ;  /* 0x000000ffff557224 */ /* 0x000fe400078e0053 */
[----:B------:R-:W-:Y:S01]  /*1fd0*/  @!P1 IMAD.MOV R79, RZ, RZ, -R79 ;  /* 0x000000ffff4f9224 */ /* 0x000fe200078e0a4f */
[C---:B------:R-:W-:Y:S01]  /*1fe0*/  ISETP.GT.U32.AND P1, PT, R6.reuse, R25, PT ;  /* 0x000000190600720c */ /* 0x040fe20003f24070 */
[----:B------:R-:W-:Y:S01]  /*1ff0*/  @!P0 IMAD.MOV R85, RZ, RZ, -R85 ;  /* 0x000000ffff558224 */ /* 0x000fe200078e0a55 */
[----:B------:R-:W-:Y:S01]  /*2000*/  ISETP.GT.U32.AND P3, PT, R6, R41, PT ;  /* 0x000000290600720c */ /* 0x000fe20003f64070 */
[----:B------:R-:W-:Y:S01]  /*2010*/  IMAD.HI.U32 R24, R4, R105, RZ ;  /* 0x0000006904187227 */ /* 0x000fe200078e00ff */
[----:B------:R-:W-:-:S03]  /*2020*/  ISETP.GT.U32.AND P0, PT, R6, R49, PT ;  /* 0x000000310600720c */ /* 0x000fc60003f04070 */
[----:B------:R-:W-:Y:S01]  /*2030*/  @!P6 IMAD.MOV R81, RZ, RZ, -R81 ;  /* 0x000000ffff51e224 */ /* 0x000fe200078e0a51 */
[C---:B------:R-:W-:Y:S01]  /*2040*/  ISETP.GT.U32.AND P6, PT, R6.reuse, R33, PT ;  /* 0x000000210600720c */ /* 0x040fe20003fc4070 */
[----:B------:R-:W-:Y:S01]  /*2050*/  @!P2 IMAD.MOV R87, RZ, RZ, -R87 ;  /* 0x000000ffff57a224 */ /* 0x000fe200078e0a57 */
[----:B------:R-:W-:Y:S01]  /*2060*/  ISETP.GT.U32.AND P2, PT, R6, R59, PT ;  /* 0x0000003b0600720c */ /* 0x000fe20003f44070 */
[----:B------:R-:W-:Y:S02]  /*2070*/  IMAD.MOV R24, RZ, RZ, -R24 ;  /* 0x000000ffff187224 */ /* 0x000fe400078e0a18 */
[----:B------:R-:W-:-:S04]  /*2080*/  IMAD.HI.U32 R4, R4, R107, RZ ;  /* 0x0000006b04047227 */ /* 0x000fc800078e00ff */
[C---:B------:R-:W-:Y:S02]  /*2090*/  IMAD R83, R6.reuse, R24, R105 ;  /* 0x0000001806537224 */ /* 0x040fe400078e0269 */
[----:B------:R-:W-:Y:S02]  /*20a0*/  IMAD.MOV R4, RZ, RZ, -R4 ;  /* 0x000000ffff047224 */ /* 0x000fe400078e0a04 */
[--C-:B------:R-:W-:Y:S01]  /*20b0*/  @!P1 IMAD.IADD R25, R25, 0x1, -R6.reuse ;  /* 0x0000000119199824 */ /* 0x100fe200078e0a06 */
[C---:B------:R-:W-:Y:S01]  /*20c0*/  ISETP.GT.U32.AND P1, PT, R6.reuse, R67, PT ;  /* 0x000000430600720c */ /* 0x040fe20003f24070 */
[--C-:B------:R-:W-:Y:S01]  /*20d0*/  @!P3 IMAD.IADD R41, R41, 0x1, -R6.reuse ;  /* 0x000000012929b824 */ /* 0x100fe200078e0a06 */
[C---:B------:R-:W-:Y:S01]  /*20e0*/  ISETP.GT.U32.AND P3, PT, R6.reuse, R75, PT ;  /* 0x0000004b0600720c */ /* 0x040fe20003f64070 */
[----:B------:R-:W-:Y:S01]  /*20f0*/  @!P0 IMAD.IADD R49, R49, 0x1, -R6 ;  /* 0x0000000131318824 */ /* 0x000fe200078e0a06 */
[C---:B------:R-:W-:Y:S01]  /*2100*/  ISETP.GT.U32.AND P0, PT, R6.reuse, R83, PT ;  /* 0x000000530600720c */ /* 0x040fe20003f04070 */
[----:B------:R-:W-:-:S02]  /*2110*/  IMAD R105, R6, R4, R107 ;  /* 0x0000000406697224 */ /* 0x000fc400078e026b */
[--C-:B------:R-:W-:Y:S01]  /*2120*/  @!P6 IMAD.IADD R33, R33, 0x1, -R6.reuse ;  /* 0x000000012121e824 */ /* 0x100fe200078e0a06 */
[----:B------:R-:W-:Y:S01]  /*2130*/  ISETP.GE.AND P6, PT, R32, RZ, PT ;  /* 0x000000ff2000720c */ /* 0x000fe20003fc6270 */
[--C-:B------:R-:W-:Y:S01]  /*2140*/  @!P2 IMAD.IADD R59, R59, 0x1, -R6.reuse ;  /* 0x000000013b3ba824 */ /* 0x100fe200078e0a06 */
[C---:B------:R-:W-:Y:S01]  /*2150*/  ISETP.GT.U32.AND P2, PT, R6.reuse, R105, PT ;  /* 0x000000690600720c */ /* 0x040fe20003f44070 */
[----:B------:R-:W-:Y:S02]  /*2160*/  @!P5 IMAD.MOV R25, RZ, RZ, -R25 ;  /* 0x000000ffff19d224 */ /* 0x000fe400078e0a19 */
[--C-:B------:R-:W-:Y:S01]  /*2170*/  @!P1 IMAD.IADD R67, R67, 0x1, -R6.reuse ;  /* 0x0000000143439824 */ /* 0x100fe200078e0a06 */
[C---:B------:R-:W-:Y:S01]  /*2180*/  ISETP.GT.U32.AND P1, PT, R6.reuse, R49, PT ;  /* 0x000000310600720c */ /* 0x040fe20003f24070 */
[--C-:B------:R-:W-:Y:S01]  /*2190*/  @!P3 IMAD.IADD R75, R75, 0x1, -R6.reuse ;  /* 0x000000014b4bb824 */ /* 0x100fe200078e0a06 */
[C---:B------:R-:W-:Y:S01]  /*21a0*/  ISETP.GT.U32.AND P5, PT, R6.reuse, R59, PT ;  /* 0x0000003b0600720c */ /* 0x040fe20003fa4070 */
[--C-:B------:R-:W-:Y:S01]  /*21b0*/  @!P0 IMAD.IADD R83, R83, 0x1, -R6.reuse ;  /* 0x0000000153538824 */ /* 0x100fe200078e0a06 */
[C---:B------:R-:W-:Y:S01]  /*21c0*/  ISETP.GT.U32.AND P3, PT, R6.reuse, R67, PT ;  /* 0x000000430600720c */ /* 0x040fe20003f64070 */
[----:B------:R-:W-:Y:S01]  /*21d0*/  @!P4 IMAD.MOV R33, RZ, RZ, -R33 ;  /* 0x000000ffff21c224 */ /* 0x000fe200078e0a21 */
[C---:B------:R-:W-:Y:S01]  /*21e0*/  ISETP.GT.U32.AND P0, PT, R6.reuse, R75, PT ;  /* 0x0000004b0600720c */ /* 0x040fe20003f04070 */
[----:B------:R-:W-:Y:S01]  /*21f0*/  @!P6 IMAD.MOV R41, RZ, RZ, -R41 ;  /* 0x000000ffff29e224 */ /* 0x000fe200078e0a29 */
[----:B------:R-:W-:Y:S01]  /*2200*/  ISETP.GT.U32.AND P6, PT, R6, R83, PT ;  /* 0x000000530600720c */ /* 0x000fe20003fc4070 */
[----:B------:R-:W-:Y:S01]  /*2210*/  @!P2 IMAD.IADD R105, R105, 0x1, -R6 ;  /* 0x000000016969a824 */ /* 0x000fe200078e0a06 */
[----:B------:R-:W-:Y:S01]  /*2220*/  ISETP.GE.AND P4, PT, R34, RZ, PT ;  /* 0x000000ff2200720c */ /* 0x000fe20003f86270 */
[----:B------:R-:W-:-:S02]  /*2230*/  IMAD.SHL.U32 R4, R0, 0x8, RZ ;  /* 0x0000000800047824 */ /* 0x000fc400078e00ff */
[--C-:B------:R-:W-:Y:S01]  /*2240*/  @!P1 IMAD.IADD R49, R49, 0x1, -R6.reuse ;  /* 0x0000000131319824 */ /* 0x100fe200078e0a06 */
[----:B------:R-:W-:Y:S01]  /*2250*/  ISETP.GT.U32.AND P2, PT, R6, R105, PT ;  /* 0x000000690600720c */ /* 0x000fe20003f44070 */
[--C-:B------:R-:W-:Y:S01]  /*2260*/  @!P5 IMAD.IADD R59, R59, 0x1, -R6.reuse ;  /* 0x000000013b3bd824 */ /* 0x100fe200078e0a06 */
[----:B------:R-:W-:Y:S01]  /*2270*/  ISETP.GE.AND P1, PT, R36, RZ, PT ;  /* 0x000000ff2400720c */ /* 0x000fe20003f26270 */
[--C-:B------:R-:W-:Y:S01]  /*2280*/  @!P3 IMAD.IADD R67, R67, 0x1, -R6.reuse ;  /* 0x000000014343b824 */ /* 0x100fe200078e0a06 */
[----:B------:R-:W-:Y:S01]  /*2290*/  ISETP.GE.AND P5, PT, R38, RZ, PT ;  /* 0x000000ff2600720c */ /* 0x000fe20003fa6270 */
[--C-:B------:R-:W-:Y:S01]  /*22a0*/  @!P0 IMAD.IADD R75, R75, 0x1, -R6.reuse ;  /* 0x000000014b4b8824 */ /* 0x100fe200078e0a06 */
[----:B------:R-:W-:Y:S01]  /*22b0*/  ISETP.GE.AND P3, PT, R40, RZ, PT ;  /* 0x000000ff2800720c */ /* 0x000fe20003f66270 */
[--C-:B------:R-:W-:Y:S01]  /*22c0*/  @!P6 IMAD.IADD R83, R83, 0x1, -R6.reuse ;  /* 0x000000015353e824 */ /* 0x100fe200078e0a06 */
[----:B------:R-:W-:Y:S01]  /*22d0*/  ISETP.GE.AND P0, PT, R30, RZ, PT ;  /* 0x000000ff1e00720c */ /* 0x000fe20003f06270 */
[----:B------:R-:W-:Y:S01]  /*22e0*/  @!P4 IMAD.MOV R49, RZ, RZ, -R49 ;  /* 0x000000ffff31c224 */ /* 0x000fe200078e0a31 */
[----:B------:R-:W-:Y:S01]  /*22f0*/  ISETP.GE.AND P6, PT, R7, RZ, PT ;  /* 0x000000ff0700720c */ /* 0x000fe20003fc6270 */
[----:B------:R-:W-:Y:S01]  /*2300*/  IMAD R5, R5, UR5, RZ ;  /* 0x0000000505057c24 */ /* 0x000fe2000f8e02ff */
[----:B------:R-:W0:Y:S01]  /*2310*/  LDC R7, c[0x0][0x238] ;  /* 0x00008e00ff077b82 */ /* 0x000e220000000800 */
[----:B------:R-:W-:Y:S01]  /*2320*/  @!P2 IMAD.IADD R105, R105, 0x1, -R6 ;  /* 0x000000016969a824 */ /* 0x000fe200078e0a06 */
[----:B------:R-:W-:Y:S01]  /*2330*/  ISETP.NE.AND P2, PT, R55, RZ, PT ;  /* 0x000000ff3700720c */ /* 0x000fe20003f45270 */
[----:B------:R-:W-:Y:S01]  /*2340*/  @!P1 IMAD.MOV R59, RZ, RZ, -R59 ;  /* 0x000000ffff3b9224 */ /* 0x000fe200078e0a3b */
[----:B------:R-:W-:Y:S01]  /*2350*/  LOP3.LUT R6, RZ, R55, RZ, 0x33, !PT ;  /* 0x00000037ff067212 */ /* 0x000fe200078e33ff */
[----:B------:R-:W-:Y:S01]  /*2360*/  @!P5 IMAD.MOV R67, RZ, RZ, -R67 ;  /* 0x000000ffff43d224 */ /* 0x000fe200078e0a43 */
[----:B------:R-:W-:Y:S01]  /*2370*/  LOP3.LUT R107, R4, 0x30, RZ, 0xc0, !PT ;  /* 0x00000030046b7812 */ /* 0x000fe200078ec0ff */
[----:B------:R-:W-:Y:S01]  /*2380*/  @!P3 IMAD.MOV R75, RZ, RZ, -R75 ;  /* 0x000000ffff4bb224 */ /* 0x000fe200078e0a4b */
[C---:B------:R-:W-:Y:S01]  /*2390*/  SEL R33, R6.reuse, R33, !P2 ;  /* 0x0000002106217207 */ /* 0x040fe20005000000 */
[----:B------:R-:W-:Y:S01]  /*23a0*/  @!P0 IMAD.MOV R83, RZ, RZ, -R83 ;  /* 0x000000ffff538224 */ /* 0x000fe200078e0a53 */
[C---:B------:R-:W-:Y:S01]  /*23b0*/  SEL R27, R6.reuse, R27, !P2 ;  /* 0x0000001b061b7207 */ /* 0x040fe20005000000 */
[----:B------:R-:W-:Y:S01]  /*23c0*/  @!P6 IMAD.MOV R105, RZ, RZ, -R105 ;  /* 0x000000ffff69e224 */ /* 0x000fe200078e0a69 */
[C---:B------:R-:W-:Y:S01]  /*23d0*/  SEL R29, R6.reuse, R29, !P2 ;  /* 0x0000001d061d7207 */ /* 0x040fe20005000000 */
[----:B------:R-:W-:Y:S01]  /*23e0*/  IMAD R33, R33, UR4, RZ ;  /* 0x0000000421217c24 */ /* 0x000fe2000f8e02ff */
        /* <DEDUP_REMOVED lines=56> */
[----:B------:R-:W-:Y:S01]  /*2770*/  SEL R6, R6, R105, !P2 ;  /* 0x0000006906067207 */ /* 0x000fe20005000000 */
[----:B------:R-:W-:Y:S01]  /*2780*/  IMAD R75, R75, UR4, RZ ;  /* 0x000000044b4b7c24 */ /* 0x000fe2000f8e02ff */
[----:B------:R-:W-:Y:S01]  /*2790*/  SHF.R.S32.HI R141, RZ, 0x1f, R33 ;  /* 0x0000001fff8d7819 */ /* 0x000fe20000011421 */
[----:B------:R-:W-:Y:S01]  /*27a0*/  IMAD R83, R83, UR4, RZ ;  /* 0x0000000453537c24 */ /* 0x000fe2000f8e02ff */
[----:B------:R-:W-:Y:S01]  /*27b0*/  IADD3 R140, P1, R33, UR12, RZ ;  /* 0x0000000c218c7c10 */ /* 0x000fe2000ff3e0ff */
[----:B------:R-:W-:Y:S01]  /*27c0*/  IMAD R116, R6, UR4, RZ ;  /* 0x0000000406747c24 */ /* 0x000fe2000f8e02ff */
[----:B------:R-:W-:Y:S01]  /*27d0*/  SHF.R.S32.HI R133, RZ, 0x1f, R25 ;  /* 0x0000001fff857819 */ /* 0x000fe20000011419 */
[----:B------:R-:W-:Y:S01]  /*27e0*/  IMAD R162, R162, 0x40, R107 ;  /* 0x00000040a2a27824 */ /* 0x000fe200078e026b */
[----:B------:R-:W-:Y:S01]  /*27f0*/  IADD3.X R141, R141, UR13, RZ, P1, !PT ;  /* 0x0000000d8d8d7c10 */ /* 0x000fe20008ffe4ff */
[----:B------:R-:W-:Y:S01]  /*2800*/  UIADD3 UR4, UR8, 0x2000, URZ ;  /* 0x0000200008047890 */ /* 0x000fe2000fffe03f */
[----:B------:R-:W-:Y:S01]  /*2810*/  IADD3 R6, P5, R25, UR12, RZ ;  /* 0x0000000c19067c10 */ /* 0x000fe2000ffbe0ff */
[----:B------:R-:W-:Y:S01]  /*2820*/  ULDC UR5, c[0x0][0x23c] ;  /* 0x00008f0000057ab9 */ /* 0x000fe20000000800 */
[----:B------:R-:W-:Y:S01]  /*2830*/  SHF.R.S32.HI R135, RZ, 0x1f, R27 ;  /* 0x0000001fff877819 */ /* 0x000fe2000001141b */
[----:B------:R-:W-:Y:S01]  /*2840*/  USHF.R.U32.HI UR4, URZ, 0x4, UR4 ;  /* 0x000000043f047899 */ /* 0x000fe20008011604 */
[----:B------:R-:W-:Y:S01]  /*2850*/  IADD3 R134, P4, R27, UR12, RZ ;  /* 0x0000000c1b867c10 */ /* 0x000fe2000ff9e0ff */
[-C--:B0-----:R-:W-:Y:S01]  /*2860*/  IMAD R103, R103, R7.reuse, RZ ;  /* 0x0000000767677224 */ /* 0x081fe200078e02ff */
[----:B------:R-:W-:Y:S01]  /*2870*/  SHF.R.S32.HI R137, RZ, 0x1f, R29 ;  /* 0x0000001fff897819 */ /* 0x000fe2000001141d */
[-C--:B------:R-:W-:Y:S01]  /*2880*/  IMAD R102, R102, R7.reuse, RZ ;  /* 0x0000000766667224 */ /* 0x080fe200078e02ff */
[----:B------:R-:W-:Y:S01]  /*2890*/  IADD3 R136, P3, R29, UR12, RZ ;  /* 0x0000000c1d887c10 */ /* 0x000fe2000ff7e0ff */
[-C--:B------:R-:W-:Y:S01]  /*28a0*/  IMAD R101, R101, R7.reuse, RZ ;  /* 0x0000000765657224 */ /* 0x080fe200078e02ff */
        /* <DEDUP_REMOVED lines=8> */
[----:B------:R-:W-:Y:S01]  /*2930*/  IADD3.X R133, R133, UR13, RZ, P5, !PT ;  /* 0x0000000d85857c10 */ /* 0x000fe2000affe4ff */
        /* <DEDUP_REMOVED lines=36> */
[----:B------:R-:W-:Y:S01]  /*2b80*/  USGXT.U32 UR4, UR4, 0xe ;  /* 0x0000000e0404789a */ /* 0x000fe20008000000 */
        /* <DEDUP_REMOVED lines=11> */
[----:B------:R-:W-:Y:S01]  /*2c40*/  IMAD R8, R8, R7, RZ ;  /* 0x0000000708087224 */ /* 0x000fe200078e02ff */
[----:B------:R-:W-:-:S02]  /*2c50*/  IADD3.X R127, R127, UR13, RZ, P1, !PT ;  /* 0x0000000d7f7f7c10 */ /* 0x000fc40008ffe4ff */
[----:B------:R-:W-:Y:S02]  /*2c60*/  CS2R R24, SRZ ;  /* 0x0000000000187805 */ /* 0x000fe4000001ff00 */
[----:B------:R-:W-:Y:S02]  /*2c70*/  SHF.R.S32.HI R157, RZ, 0x1f, R49 ;  /* 0x0000001fff9d7819 */ /* 0x000fe40000011431 */
[----:B------:R-:W-:Y:S02]  /*2c80*/  CS2R R26, SRZ ;  /* 0x00000000001a7805 */ /* 0x000fe4000001ff00 */
[----:B------:R-:W-:Y:S02]  /*2c90*/  IADD3 R156, P0, R49, UR12, RZ ;  /* 0x0000000c319c7c10 */ /* 0x000fe4000ff1e0ff */
[----:B------:R-:W-:Y:S02]  /*2ca0*/  CS2R R28, SRZ ;  /* 0x00000000001c7805 */ /* 0x000fe4000001ff00 */
[----:B------:R-:W-:-:S02]  /*2cb0*/  SHF.R.S32.HI R159, RZ, 0x1f, R51 ;  /* 0x0000001fff9f7819 */ /* 0x000fc40000011433 */
[----:B------:R-:W-:Y:S02]  /*2cc0*/  CS2R R30, SRZ ;  /* 0x00000000001e7805 */ /* 0x000fe4000001ff00 */
[----:B------:R-:W-:Y:S02]  /*2cd0*/  IADD3 R158, P6, R51, UR12, RZ ;  /* 0x0000000c339e7c10 */ /* 0x000fe4000ffde0ff */
[----:B------:R-:W-:Y:S02]  /*2ce0*/  CS2R R32, SRZ ;  /* 0x0000000000207805 */ /* 0x000fe4000001ff00 */
[----:B------:R-:W-:Y:S02]  /*2cf0*/  SHF.R.S32.HI R161, RZ, 0x1f, R53 ;  /* 0x0000001fffa17819 */ /* 0x000fe40000011435 */
[----:B------:R-:W-:Y:S02]  /*2d00*/  CS2R R34, SRZ ;  /* 0x0000000000227805 */ /* 0x000fe4000001ff00 */
[----:B------:R-:W-:-:S02]  /*2d10*/  IADD3 R160, P5, R53, UR12, RZ ;  /* 0x0000000c35a07c10 */ /* 0x000fc4000ffbe0ff */
        /* <DEDUP_REMOVED lines=17> */
[----:B------:R-:W-:-:S02]  /*2e30*/  IADD3.X R157, R157, UR13, RZ, P0, !PT ;  /* 0x0000000d9d9d7c10 */ /* 0x000fc400087fe4ff */
[----:B------:R-:W-:Y:S02]  /*2e40*/  CS2R R54, SRZ ;  /* 0x0000000000367805 */ /* 0x000fe4000001ff00 */
[----:B------:R-:W-:Y:S02]  /*2e50*/  IADD3.X R159, R159, UR13, RZ, P6, !PT ;  /* 0x0000000d9f9f7c10 */ /* 0x000fe4000b7fe4ff */
[----:B------:R-:W-:Y:S02]  /*2e60*/  CS2R R56, SRZ ;  /* 0x0000000000387805 */ /* 0x000fe4000001ff00 */
[----:B------:R-:W-:Y:S02]  /*2e70*/  IADD3.X R161, R161, UR13, RZ, P5, !PT ;  /* 0x0000000da1a17c10 */ /* 0x000fe4000affe4ff */
[----:B------:R-:W-:Y:S02]  /*2e80*/  CS2R R58, SRZ ;  /* 0x00000000003a7805 */ /* 0x000fe4000001ff00 */
[----:B------:R-:W-:-:S02]  /*2e90*/  IADD3.X R175, R175, UR13, RZ, P4, !PT ;  /* 0x0000000dafaf7c10 */ /* 0x000fc4000a7fe4ff */
[----:B------:R-:W-:Y:S02]  /*2ea0*/  CS2R R60, SRZ ;  /* 0x00000000003c7805 */ /* 0x000fe4000001ff00 */
[----:B------:R-:W-:Y:S02]  /*2eb0*/  IADD3.X R131, R131, UR13, RZ, P3, !PT ;  /* 0x0000000d83837c10 */ /* 0x000fe40009ffe4ff */
[----:B------:R-:W-:Y:S02]  /*2ec0*/  CS2R R62, SRZ ;  /* 0x00000000003e7805 */ /* 0x000fe4000001ff00 */
[----:B------:R-:W-:Y:S02]  /*2ed0*/  IADD3.X R129, R129, UR13, RZ, P2, !PT ;  /* 0x0000000d81817c10 */ /* 0x000fe400097fe4ff */
[----:B------:R-:W-:Y:S02]  /*2ee0*/  CS2R R76, SRZ ;  /* 0x00000000004c7805 */ /* 0x000fe4000001ff00 */
[----:B------:R-:W-:Y:S01]  /*2ef0*/  IADD3.X R113, R113, UR13, RZ, P1, !PT ;  /* 0x0000000d71717c10 */ /* 0x000fe20008ffe4ff */
[----:B------:R-:W-:Y:S01]  /*2f00*/  USHF.L.U32 UR17, UR5, 0x6, URZ ;  /* 0x0000000605117899 */ /* 0x000fe2000800063f */
[----:B------:R-:W-:-:S02]  /*2f10*/  SHF.R.S32.HI R125, RZ, 0x1f, R65 ;  /* 0x0000001fff7d7819 */ /* 0x000fc40000011441 */
[----:B------:R-:W-:Y:S02]  /*2f20*/  IADD3 R182, P0, R65, UR12, RZ ;  /* 0x0000000c41b67c10 */ /* 0x000fe4000ff1e0ff */
[----:B------:R-:W-:Y:S02]  /*2f30*/  CS2R R64, SRZ ;  /* 0x0000000000407805 */ /* 0x000fe4000001ff00 */
[----:B------:R-:W-:Y:S02]  /*2f40*/  SHF.R.S32.HI R123, RZ, 0x1f, R67 ;  /* 0x0000001fff7b7819 */ /* 0x000fe40000011443 */
[----:B------:R-:W-:Y:S02]  /*2f50*/  IADD3 R184, P6, R67, UR12, RZ ;  /* 0x0000000c43b87c10 */ /* 0x000fe4000ffde0ff */
[----:B------:R-:W-:Y:S02]  /*2f60*/  CS2R R66, SRZ ;  /* 0x0000000000427805 */ /* 0x000fe4000001ff00 */
        /* <DEDUP_REMOVED lines=12> */
[----:B------:R-:W-:-:S02]  /*3030*/  IADD3 R114, P1, R5, UR6, RZ ;  /* 0x0000000605727c10 */ /* 0x000fc4000ff3e0ff */
[----:B------:R-:W-:Y:S02]  /*3040*/  IADD3.X R125, R125, UR13, RZ, P0, !PT ;  /* 0x0000000d7d7d7c10 */ /* 0x000fe400087fe4ff */
[----:B------:R-:W-:Y:S02]  /*3050*/  IADD3.X R123, R123, UR13, RZ, P6, !PT ;  /* 0x0000000d7b7b7c10 */ /* 0x000fe4000b7fe4ff */
[----:B------:R-:W-:Y:S02]  /*3060*/  IADD3.X R121, R121, UR13, RZ, P5, !PT ;  /* 0x0000000d79797c10 */ /* 0x000fe4000affe4ff */
[----:B------:R-:W-:Y:S02]  /*3070*/  IADD3.X R119, R119, UR13, RZ, P4, !PT ;  /* 0x0000000d77777c10 */ /* 0x000fe4000a7fe4ff */
[----:B------:R-:W-:Y:S02]  /*3080*/  IADD3.X R117, R117, UR13, RZ, P3, !PT ;  /* 0x0000000d75757c10 */ /* 0x000fe40009ffe4ff */
[----:B------:R-:W-:-:S02]  /*3090*/  SHF.R.S32.HI R107, RZ, 0x1f, R116 ;  /* 0x0000001fff6b7819 */ /* 0x000fc40000011474 */
[----:B------:R-:W-:Y:S02]  /*30a0*/  IADD3.X R115, R115, UR13, RZ, P2, !PT ;  /* 0x0000000d73737c10 */ /* 0x000fe400097fe4ff */
[----:B------:R-:W-:Y:S02]  /*30b0*/  LEA.HI.X.SX32 R106, R5, UR7, 0x1, P1 ;  /* 0x00000007056a7c11 */ /* 0x000fe400088f0eff */
[----:B------:R-:W-:Y:S02]  /*30c0*/  LOP3.LUT R105, R0, 0x3f, RZ, 0xc0, !PT ;  /* 0x0000003f00697812 */ /* 0x000fe400078ec0ff */
[----:B------:R-:W-:Y:S02]  /*30d0*/  SHF.R.S32.HI R112, RZ, 0x1f, R79 ;  /* 0x0000001fff707819 */ /* 0x000fe4000001144f */
[----:B------:R-:W-:Y:S02]  /*30e0*/  IADD3 R126, P0, R79, UR12, RZ ;  /* 0x0000000c4f7e7c10 */ /* 0x000fe4000ff1e0ff */
[----:B------:R-:W-:-:S02]  /*30f0*/  CS2R R78, SRZ ;  /* 0x00000000004e7805 */ /* 0x000fc4000001ff00 */
[----:B------:R-:W-:Y:S01]  /*3100*/  SHF.R.S32.HI R111, RZ, 0x1f, R81 ;  /* 0x0000001fff6f7819 */ /* 0x000fe20000011451 */
[----:B------:R-:W-:Y:S01]  /*3110*/  IMAD R105, R105, UR5, RZ ;  /* 0x0000000569697c24 */ /* 0x000fe2000f8e02ff */
[----:B------:R-:W-:Y:S02]  /*3120*/  IADD3 R124, P6, R81, UR12, RZ ;  /* 0x0000000c517c7c10 */ /* 0x000fe4000ffde0ff */
[----:B------:R-:W-:Y:S02]  /*3130*/  CS2R R80, SRZ ;  /* 0x0000000000507805 */ /* 0x000fe4000001ff00 */
[----:B------:R-:W-:Y:S01]  /*3140*/  SHF.R.S32.HI R110, RZ, 0x1f, R83 ;  /* 0x0000001fff6e7819 */ /* 0x000fe20000011453 */
[----:B------:R-:W-:Y:S01]  /*3150*/  UMOV UR5, URZ ;  /* 0x0000003f00057c82 */ /* 0x000fe20008000000 */
[----:B------:R-:W-:Y:S02]  /*3160*/  IADD3 R122, P5, R83, UR12, RZ ;  /* 0x0000000c537a7c10 */ /* 0x000fe4000ffbe0ff */
[----:B------:R-:W-:-:S02]  /*3170*/  CS2R R82, SRZ ;  /* 0x0000000000527805 */ /* 0x000fc4000001ff00 */
[----:B------:R-:W-:Y:S01]  /*3180*/  SHF.R.S32.HI R109, RZ, 0x1f, R85 ;  /* 0x0000001fff6d7819 */ /* 0x000fe20000011455 */
[----:B------:R-:W-:Y:S01]  /*3190*/  UIADD3.64 UR14, UR4, -UR14, URZ ;  /* 0x8000000e040e7297 */ /* 0x000fe2000fffe03f */
[----:B------:R-:W-:Y:S02]  /*31a0*/  IADD3 R120, P4, R85, UR12, RZ ;  /* 0x0000000c55787c10 */ /* 0x000fe4000ff9e0ff */
[----:B------:R-:W-:Y:S02]  /*31b0*/  CS2R R84, SRZ ;  /* 0x0000000000547805 */ /* 0x000fe4000001ff00 */
[----:B------:R-:W-:Y:S02]  /*31c0*/  SHF.R.S32.HI R108, RZ, 0x1f, R87 ;  /* 0x0000001fff6c7819 */ /* 0x000fe40000011457 */
[----:B------:R-:W-:Y:S02]  /*31d0*/  IADD3 R118, P3, R87, UR12, RZ ;  /* 0x0000000c57767c10 */ /* 0x000fe4000ff7e0ff */
[----:B------:R-:W-:-:S02]  /*31e0*/  CS2R R86, SRZ ;  /* 0x0000000000567805 */ /* 0x000fc4000001ff00 */
[----:B------:R-:W-:Y:S02]  /*31f0*/  IADD3 R116, P2, R116, UR12, RZ ;  /* 0x0000000c74747c10 */ /* 0x000fe4000ff5e0ff */
[----:B------:R-:W-:Y:S01]  /*3200*/  LOP3.LUT R5, R162, R9, RZ, 0xfc, !PT ;  /* 0x00000009a2057212 */ /* 0x000fe200078efcff */
[----:B------:R-:W-:Y:S01]  /*3210*/  IMAD R9, R9, R7, RZ ;  /* 0x0000000709097224 */ /* 0x000fe200078e02ff */
[----:B------:R-:W-:Y:S01]  /*3220*/  IADD3.X R112, R112, UR13, RZ, P0, !PT ;  /* 0x0000000d70707c10 */ /* 0x000fe200087fe4ff */
[----:B------:R-:W-:Y:S01]  /*3230*/  IMAD.SHL.U32 R7, R7, 0x40, RZ ;  /* 0x0000004007077824 */ /* 0x000fe200078e00ff */
[----:B------:R-:W-:Y:S02]  /*3240*/  IADD3.X R111, R111, UR13, RZ, P6, !PT ;  /* 0x0000000d6f6f7c10 */ /* 0x000fe4000b7fe4ff */
[----:B------:R-:W-:Y:S02]  /*3250*/  IADD3.X R110, R110, UR13, RZ, P5, !PT ;  /* 0x0000000d6e6e7c10 */ /* 0x000fe4000affe4ff */
[----:B------:R-:W-:-:S02]  /*3260*/  IADD3.X R109, R109, UR13, RZ, P4, !PT ;  /* 0x0000000d6d6d7c10 */ /* 0x000fc4000a7fe4ff */
[----:B------:R-:W-:Y:S02]  /*3270*/  IADD3.X R108, R108, UR13, RZ, P3, !PT ;  /* 0x0000000d6c6c7c10 */ /* 0x000fe40009ffe4ff */
[----:B------:R-:W-:Y:S02]  /*3280*/  IADD3.X R107, R107, UR13, RZ, P2, !PT ;  /* 0x0000000d6b6b7c10 */ /* 0x000fe400097fe4ff */
[----:B------:R-:W-:-:S07]  /*3290*/  LOP3.LUT R5, R5, 0x30, RZ, 0x3c, !PT ;  /* 0x0000003005057812 */ /* 0x000fce00078e3cff */
.L_x_2:
[----:B------:R-:W-:Y:S02]  /*32a0*/  SHF.R.U32.HI R179, RZ, 0x7, R0 ;  /* 0x00000007ffb37819 */ /* 0x000fe40000011600 */
[----:B------:R-:W-:Y:S02]  /*32b0*/  IADD3 R168, P1, R8, R114, RZ ;  /* 0x0000007208a87210 */ /* 0x000fe40007f3e0ff */
[----:B------:R-:W-:Y:S02]  /*32c0*/  SGXT.U32 R179, R179, 0x1 ;  /* 0x00000001b3b3781a */ /* 0x000fe40000000000 */
[----:B------:R-:W-:Y:S02]  /*32d0*/  PRMT R199, RZ, 0x7610, R199 ;  /* 0x00007610ffc77816 */ /* 0x000fe400000000c7 */
[C---:B------:R-:W-:Y:S02]  /*32e0*/  LOP3.LUT R162, R179.reuse, 0x2, RZ, 0xfc, !PT ;  /* 0x00000002b3a27812 */ /* 0x040fe400078efcff */
[----:B------:R-:W-:-:S02]  /*32f0*/  LOP3.LUT R163, R179, 0x4, RZ, 0xfc, !PT ;  /* 0x00000004b3a37812 */ /* 0x000fc400078efcff */
[----:B------:R-:W-:Y:S02]  /*3300*/  ISETP.GE.AND P5, PT, R162, UR9, PT ;  /* 0x00000009a2007c0c */ /* 0x000fe4000bfa6270 */
[----:B------:R-:W-:Y:S02]  /*3310*/  LOP3.LUT R162, R179, 0x6, RZ, 0xfc, !PT ;  /* 0x00000006b3a27812 */ /* 0x000fe400078efcff */
[----:B------:R-:W-:Y:S02]  /*3320*/  ISETP.GE.AND P4, PT, R163, UR9, PT ;  /* 0x00000009a3007c0c */ /* 0x000fe4000bf86270 */
[----:B------:R-:W-:Y:S02]  /*3330*/  ISETP.GE.AND P2, PT, R162, UR9, PT ;  /* 0x00000009a2007c0c */ /* 0x000fe4000bf46270 */
[----:B------:R-:W-:Y:S02]  /*3340*/  LOP3.LUT R162, R179, 0xa, RZ, 0xfc, !PT ;  /* 0x0000000ab3a27812 */ /* 0x000fe400078efcff */
[----:B------:R-:W-:-:S02]  /*3350*/  LEA.HI.X.SX32 R169, R8, R106, 0x1, P1 ;  /* 0x0000006a08a97211 */ /* 0x000fc400008f0eff */
[----:B------:R-:W-:Y:S02]  /*3360*/  LOP3.LUT R164, R0, 0x3f, RZ, 0xc0, !PT ;  /* 0x0000003f00a47812 */ /* 0x000fe400078ec0ff */
[----:B------:R-:W-:Y:S01]  /*3370*/  ISETP.GE.AND P1, PT, R162, UR9, PT ;  /* 0x00000009a2007c0c */ /* 0x000fe2000bf26270 */
[----:B------:R0:W2:Y:S01]  /*3380*/  @!P5 LDG.E.U8 R199, desc[UR10][R168.64] ;  /* 0x0000000aa8c7d981 */ /* 0x0000a2000c1e1100 */
[----:B------:R-:W-:Y:S02]  /*3390*/  IADD3 R166, P6, R10, R114, RZ ;  /* 0x000000720aa67210 */ /* 0x000fe40007fde0ff */
[C---:B------:R-:W-:Y:S02]  /*33a0*/  LOP3.LUT R162, R179.reuse, 0xc, RZ, 0xfc, !PT ;  /* 0x0000000cb3a27812 */ /* 0x040fe400078efcff */
[----:B------:R-:W-:Y:S02]  /*33b0*/  LOP3.LUT R163, R179, 0x8, RZ, 0xfc, !PT ;  /* 0x00000008b3a37812 */ /* 0x000fe400078efcff */
[----:B------:R-:W-:-:S02]  /*33c0*/  ISETP.GE.AND P0, PT, R164, UR9, PT ;  /* 0x00000009a4007c0c */ /* 0x000fc4000bf06270 */
[----:B------:R-:W-:Y:S02]  /*33d0*/  LEA.HI.X.SX32 R167, R10, R106, 0x1, P6 ;  /* 0x0000006a0aa77211 */ /* 0x000fe400030f0eff */
[----:B------:R-:W-:Y:S02]  /*33e0*/  PRMT R201, RZ, 0x7610, R201 ;  /* 0x00007610ffc97816 */ /* 0x000fe400000000c9 */
[----:B------:R-:W-:Y:S02]  /*33f0*/  ISETP.GE.AND P6, PT, R162, UR9, PT ;  /* 0x00000009a2007c0c */ /* 0x000fe4000bfc6270 */
[----:B------:R-:W-:Y:S02]  /*3400*/  IADD3 R164, P5, R11, R114, RZ ;  /* 0x000000720ba47210 */ /* 0x000fe40007fbe0ff */
[----:B------:R-:W-:Y:S01]  /*3410*/  LOP3.LUT R162, R179, 0xe, RZ, 0xfc, !PT ;  /* 0x0000000eb3a27812 */ /* 0x000fe200078efcff */
[----:B------:R1:W3:Y:S01]  /*3420*/  @!P4 LDG.E.U8 R201, desc[UR10][R166.64] ;  /* 0x0000000aa6c9c981 */ /* 0x0002e2000c1e1100 */
[----:B------:R-:W-:-:S02]  /*3430*/  ISETP.GE.AND P3, PT, R163, UR9, PT ;  /* 0x00000009a3007c0c */ /* 0x000fc4000bf66270 */
[----:B------:R-:W-:Y:S02]  /*3440*/  LEA.HI.X.SX32 R165, R11, R106, 0x1, P5 ;  /* 0x0000006a0ba57211 */ /* 0x000fe400028f0eff */
[----:B------:R-:W-:Y:S02]  /*3450*/  PRMT R202, RZ, 0x7610, R202 ;  /* 0x00007610ffca7816 */ /* 0x000fe400000000ca */
[----:B------:R-:W-:Y:S02]  /*3460*/  ISETP.GE.AND P5, PT, R162, UR9, PT ;  /* 0x00000009a2007c0c */ /* 0x000fe4000bfa6270 */
[----:B------:R-:W-:Y:S02]  /*3470*/  IADD3 R162, P4, R12, R114, RZ ;  /* 0x000000720ca27210 */ /* 0x000fe40007f9e0ff */
[----:B0-----:R-:W-:Y:S01]  /*3480*/  LOP3.LUT R168, R179, 0x10, RZ, 0xfc, !PT ;  /* 0x00000010b3a87812 */ /* 0x001fe200078efcff */
[----:B------:R0:W4:Y:S01]  /*3490*/  @!P2 LDG.E.U8 R202, desc[UR10][R164.64] ;  /* 0x0000000aa4caa981 */ /* 0x000122000c1e1100 */
[----:B------:R-:W-:-:S02]  /*34a0*/  PRMT R231, RZ, 0x7610, R231 ;  /* 0x00007610ffe77816 */ /* 0x000fc400000000e7 */
[----:B------:R-:W-:Y:S02]  /*34b0*/  LEA.HI.X.SX32 R163, R12, R106, 0x1, P4 ;  /* 0x0000006a0ca37211 */ /* 0x000fe400020f0eff */
[----:B------:R-:W-:Y:S02]  /*34c0*/  ISETP.GE.AND P2, PT, R168, UR9, PT ;  /* 0x00000009a8007c0c */ /* 0x000fe4000bf46270 */
[----:B------:R-:W-:Y:S01]  /*34d0*/  LOP3.LUT R169, R179, 0x12, RZ, 0xfc, !PT ;  /* 0x00000012b3a97812 */ /* 0x000fe200078efcff */
[----:B------:R5:W4:Y:S01]  /*34e0*/  @!P3 LDG.E.U8 R231, desc[UR10][R162.64] ;  /* 0x0000000aa2e7b981 */ /* 0x000b22000c1e1100 */
[----:B------:R-:W-:Y:S02]  /*34f0*/  IADD3 R168, P4, R13, R114, RZ ;  /* 0x000000720da87210 */ /* 0x000fe40007f9e0ff */
[----:B------:R-:W-:Y:S02]  /*3500*/  ISETP.GE.AND P3, PT, R169, UR9, PT ;  /* 0x00000009a9007c0c */ /* 0x000fe4000bf66270 */
[----:B------:R-:W-:-:S02]  /*3510*/  LEA.HI.X.SX32 R169, R13, R106, 0x1, P4 ;  /* 0x0000006a0da97211 */ /* 0x000fc400020f0eff */
[C---:B-1----:R-:W-:Y:S02]  /*3520*/  IADD3 R166, P4, R14.reuse, R114, RZ ;  /* 0x000000720ea67210 */ /* 0x042fe40007f9e0ff */
[----:B------:R-:W-:Y:S02]  /*3530*/  PRMT R181, RZ, 0x7610, R181 ;  /* 0x00007610ffb57816 */ /* 0x000fe400000000b5 */
[----:B0-----:R-:W-:Y:S02]  /*3540*/  LOP3.LUT R164, R179, 0x14, RZ, 0xfc, !PT ;  /* 0x00000014b3a47812 */ /* 0x001fe400078efcff */
[----:B------:R-:W-:Y:S02]  /*3550*/  PRMT R191, RZ, 0x7610, R191 ;  /* 0x00007610ffbf7816 */ /* 0x000fe400000000bf */
[----:B------:R-:W-:Y:S01]  /*3560*/  LEA.HI.X.SX32 R167, R14, R106, 0x1, P4 ;  /* 0x0000006a0ea77211 */ /* 0x000fe200020f0eff */
[----:B------:R0:W4:Y:S01]  /*3570*/  @!P1 LDG.E.U8 R181, desc[UR10][R168.64] ;  /* 0x0000000aa8b59981 */ /* 0x000122000c1e1100 */
[----:B------:R-:W-:-:S02]  /*3580*/  ISETP.GE.AND P4, PT, R164, UR9, PT ;  /* 0x00000009a4007c0c */ /* 0x000fc4000bf86270 */
[-C--:B------:R-:W-:Y:S01]  /*3590*/  IADD3 R164, P1, R15, R114.reuse, RZ ;  /* 0x000000720fa47210 */ /* 0x080fe20007f3e0ff */
[----:B------:R1:W4:Y:S01]  /*35a0*/  @!P6 LDG.E.U8 R191, desc[UR10][R166.64] ;  /* 0x0000000aa6bfe981 */ /* 0x000322000c1e1100 */
[----:B-----5:R-:W-:Y:S02]  /*35b0*/  LOP3.LUT R163, R179, 0x16, RZ, 0xfc, !PT ;  /* 0x00000016b3a37812 */ /* 0x020fe400078efcff */
[----:B------:R-:W-:Y:S02]  /*35c0*/  IADD3 R162, P6, R16, R114, RZ ;  /* 0x0000007210a27210 */ /* 0x000fe40007fde0ff */
[----:B------:R-:W-:Y:S02]  /*35d0*/  PRMT R203, RZ, 0x7610, R203 ;  /* 0x00007610ffcb7816 */ /* 0x000fe400000000cb */
[----:B------:R-:W-:Y:S02]  /*35e0*/  LEA.HI.X.SX32 R165, R15, R106, 0x1, P1 ;  /* 0x0000006a0fa57211 */ /* 0x000fe400008f0eff */
[----:B------:R-:W-:-:S02]  /*35f0*/  ISETP.GE.AND P1, PT, R163, UR9, PT ;  /* 0x00000009a3007c0c */ /* 0x000fc4000bf26270 */
[----:B------:R-:W-:Y:S01]  /*3600*/  PRMT R177, RZ, 0x7610, R177 ;  /* 0x00007610ffb17816 */ /* 0x000fe200000000b1 */
[----:B------:R5:W4:Y:S01]  /*3610*/  @!P5 LDG.E.U8 R203, desc[UR10][R164.64] ;  /* 0x0000000aa4cbd981 */ /* 0x000b22000c1e1100 */
[----:B------:R-:W-:Y:S02]  /*3620*/  LEA.HI.X.SX32 R163, R16, R106, 0x1, P6 ;  /* 0x0000006a10a37211 */ /* 0x000fe400030f0eff */
[----:B0-----:R-:W-:Y:S02]  /*3630*/  IADD3 R168, P6, R17, R114, RZ ;  /* 0x0000007211a87210 */ /* 0x001fe40007fde0ff */
[C---:B-1----:R-:W-:Y:S01]  /*3640*/  LOP3.LUT R166, R179.reuse, 0x18, RZ, 0xfc, !PT ;  /* 0x00000018b3a67812 */ /* 0x042fe200078efcff */
[----:B------:R0:W4:Y:S01]  /*3650*/  @!P2 LDG.E.U8 R177, desc[UR10][R162.64] ;  /* 0x0000000aa2b1a981 */ /* 0x000122000c1e1100 */
[----:B------:R-:W-:Y:S02]  /*3660*/  ISETP.GE.AND P5, PT, R179, UR9, PT ;  /* 0x00000009b3007c0c */ /* 0x000fe4000bfa6270 */
[----:B------:R-:W-:-:S02]  /*3670*/  LEA.HI.X.SX32 R169, R17, R106, 0x1, P6 ;  /* 0x0000006a11a97211 */ /* 0x000fc400030f0eff */
[----:B------:R-:W-:Y:S02]  /*3680*/  ISETP.GE.AND P2, PT, R166, UR9, PT ;  /* 0x00000009a6007c0c */ /* 0x000fe4000bf46270 */
[C---:B------:R-:W-:Y:S02]  /*3690*/  IADD3 R166, P6, R9.reuse, R114, RZ ;  /* 0x0000007209a67210 */ /* 0x040fe40007fde0ff */
[----:B------:R-:W-:Y:S02]  /*36a0*/  PRMT R234, RZ, 0x7610, R234 ;  /* 0x00007610ffea7816 */ /* 0x000fe400000000ea */
[----:B------:R-:W-:Y:S02]  /*36b0*/  LEA.HI.X.SX32 R167, R9, R106, 0x1, P6 ;  /* 0x0000006a09a77211 */ /* 0x000fe400030f0eff */
[----:B------:R-:W-:Y:S02]  /*36c0*/  PRMT R204, RZ, 0x7610, R204 ;  /* 0x00007610ffcc7816 */ /* 0x000fe400000000cc */
[----:B-----5:R-:W-:Y:S01]  /*36d0*/  IADD3 R164, P6, R18, R114, RZ ;  /* 0x0000007212a47210 */ /* 0x020fe20007fde0ff */
[----:B------:R-:W5:Y:S01]  /*36e0*/  @!P5 LDG.E.U8 R234, desc[UR10][R166.64] ;  /* 0x0000000aa6ead981 */ /* 0x000f62000c1e1100 */
[----:B0-----:R-:W-:-:S02]  /*36f0*/  LOP3.LUT R162, R179, 0x1c, RZ, 0xfc, !PT ;  /* 0x0000001cb3a27812 */ /* 0x001fc400078efcff */
[----:B------:R-:W-:Y:S01]  /*3700*/  PRMT R187, RZ, 0x7610, R187 ;  /* 0x00007610ffbb7816 */ /* 0x000fe200000000bb */
[----:B------:R0:W4:Y:S01]  /*3710*/  @!P3 LDG.E.U8 R204, desc[UR10][R168.64] ;  /* 0x0000000aa8ccb981 */ /* 0x000122000c1e1100 */
[----:B------:R-:W-:Y:S02]  /*3720*/  LEA.HI.X.SX32 R165, R18, R106, 0x1, P6 ;  /* 0x0000006a12a57211 */ /* 0x000fe400030f0eff */
[----:B------:R-:W-:Y:S02]  /*3730*/  ISETP.GE.AND P5, PT, R162, UR9, PT ;  /* 0x00000009a2007c0c */ /* 0x000fe4000bfa6270 */
[----:B------:R-:W-:Y:S01]  /*3740*/  IADD3 R162, P6, R19, R114, RZ ;  /* 0x0000007213a27210 */ /* 0x000fe20007fde0ff */
[----:B------:R1:W4:Y:S01]  /*3750*/  @!P4 LDG.E.U8 R187, desc[UR10][R164.64] ;  /* 0x0000000aa4bbc981 */ /* 0x000322000c1e1100 */
[C---:B------:R-:W-:Y:S02]  /*3760*/  LOP3.LUT R170, R179.reuse, 0x1a, RZ, 0xfc, !PT ;  /* 0x0000001ab3aa7812 */ /* 0x040fe400078efcff */
[----:B0-----:R-:W-:-:S02]  /*3770*/  LOP3.LUT R168, R179, 0x1e, RZ, 0xfc, !PT ;  /* 0x0000001eb3a87812 */ /* 0x001fc400078efcff */
[----:B------:R-:W-:Y:S02]  /*3780*/  PRMT R189, RZ, 0x7610, R189 ;  /* 0x00007610ffbd7816 */ /* 0x000fe400000000bd */
[----:B------:R-:W-:Y:S02]  /*3790*/  LEA.HI.X.SX32 R163, R19, R106, 0x1, P6 ;  /* 0x0000006a13a37211 */ /* 0x000fe400030f0eff */
[----:B------:R-:W-:Y:S02]  /*37a0*/  ISETP.GE.AND P4, PT, R168, UR9, PT ;  /* 0x00000009a8007c0c */ /* 0x000fe4000bf86270 */
[----:B------:R-:W-:Y:S01]  /*37b0*/  IADD3 R168, P6, R20, R114, RZ ;  /* 0x0000007214a87210 */ /* 0x000fe20007fde0ff */
[----:B------:R0:W4:Y:S01]  /*37c0*/  @!P1 LDG.E.U8 R189, desc[UR10][R162.64] ;  /* 0x0000000aa2bd9981 */ /* 0x000122000c1e1100 */
[----:B------:R-:W-:Y:S02]  /*37d0*/  LOP3.LUT R166, R179, 0x20, RZ, 0xfc, !PT ;  /* 0x00000020b3a67812 */ /* 0x000fe400078efcff */
[----:B------:R-:W-:-:S02]  /*37e0*/  ISETP.GE.AND P3, PT, R170, UR9, PT ;  /* 0x00000009aa007c0c */ /* 0x000fc4000bf66270 */
[----:B------:R-:W-:Y:S02]  /*37f0*/  PRMT R217, RZ, 0x7610, R217 ;  /* 0x00007610ffd97816 */ /* 0x000fe400000000d9 */
[----:B------:R-:W-:Y:S02]  /*3800*/  LEA.HI.X.SX32 R169, R20, R106, 0x1, P6 ;  /* 0x0000006a14a97211 */ /* 0x000fe400030f0eff */
[----:B------:R-:W-:Y:S02]  /*3810*/  ISETP.GE.AND P1, PT, R166, UR9, PT ;  /* 0x00000009a6007c0c */ /* 0x000fe4000bf26270 */
[----:B------:R-:W-:Y:S01]  /*3820*/  IADD3 R166, P6, R21, R114, RZ ;  /* 0x0000007215a67210 */ /* 0x000fe20007fde0ff */
[----:B------:R0:W4:Y:S01]  /*3830*/  @!P2 LDG.E.U8 R217, desc[UR10][R168.64] ;  /* 0x0000000aa8d9a981 */ /* 0x000122000c1e1100 */
[----:B-1----:R-:W-:Y:S02]  /*3840*/  LOP3.LUT R164, R179, 0x22, RZ, 0xfc, !PT ;  /* 0x00000022b3a47812 */ /* 0x002fe400078efcff */
[----:B------:R-:W-:-:S02]  /*3850*/  PRMT R233, RZ, 0x7610, R233 ;  /* 0x00007610ffe97816 */ /* 0x000fc400000000e9 */
[----:B------:R-:W-:Y:S02]  /*3860*/  LEA.HI.X.SX32 R167, R21, R106, 0x1, P6 ;  /* 0x0000006a15a77211 */ /* 0x000fe400030f0eff */
[----:B------:R-:W-:Y:S02]  /*3870*/  ISETP.GE.AND P2, PT, R164, UR9, PT ;  /* 0x00000009a4007c0c */ /* 0x000fe4000bf46270 */
[C---:B------:R-:W-:Y:S01]  /*3880*/  IADD3 R164, P6, R22.reuse, R114, RZ ;  /* 0x0000007216a47210 */ /* 0x040fe20007fde0ff */
[----:B------:R1:W4:Y:S01]  /*3890*/  @!P3 LDG.E.U8 R233, desc[UR10][R166.64] ;  /* 0x0000000aa6e9b981 */ /* 0x000322000c1e1100 */
[----:B0-----:R-:W-:Y:S02]  /*38a0*/  LOP3.LUT R162, R179, 0x24, RZ, 0xfc, !PT ;  /* 0x00000024b3a27812 */ /* 0x001fe400078efcff */
[----:B------:R-:W-:Y:S02]  /*38b0*/  PRMT R232, RZ, 0x7610, R232 ;  /* 0x00007610ffe87816 */ /* 0x000fe400000000e8 */
[----:B------:R-:W-:-:S02]  /*38c0*/  LEA.HI.X.SX32 R165, R22, R106, 0x1, P6 ;  /* 0x0000006a16a57211 */ /* 0x000fc400030f0eff */
[----:B------:R-:W-:Y:S02]  /*38d0*/  ISETP.GE.AND P3, PT, R162, UR9, PT ;  /* 0x00000009a2007c0c */ /* 0x000fe4000bf66270 */
[----:B------:R-:W-:Y:S01]  /*38e0*/  IADD3 R162, P6, R23, R114, RZ ;  /* 0x0000007217a27210 */ /* 0x000fe20007fde0ff */
[----:B------:R0:W4:Y:S01]  /*38f0*/  @!P5 LDG.E.U8 R232, desc[UR10][R164.64] ;  /* 0x0000000aa4e8d981 */ /* 0x000122000c1e1100 */
[----:B------:R-:W-:Y:S02]  /*3900*/  LOP3.LUT R168, R179, 0x26, RZ, 0xfc, !PT ;  /* 0x00000026b3a87812 */ /* 0x000fe400078efcff */
[----:B------:R-:W-:Y:S02]  /*3910*/  PRMT R230, RZ, 0x7610, R230 ;  /* 0x00007610ffe67816 */ /* 0x000fe400000000e6 */
[----:B------:R-:W-:Y:S02]  /*3920*/  LEA.HI.X.SX32 R163, R23, R106, 0x1, P6 ;  /* 0x0000006a17a37211 */ /* 0x000fe400030f0eff */
[----:B------:R-:W-:-:S02]  /*3930*/  ISETP.GE.AND P5, PT, R168, UR9, PT ;  /* 0x00000009a8007c0c */ /* 0x000fc4000bfa6270 */
[C---:B------:R-:W-:Y:S01]  /*3940*/  IADD3 R168, P6, R88.reuse, R114, RZ ;  /* 0x0000007258a87210 */ /* 0x040fe20007fde0ff */
[----:B------:R0:W4:Y:S01]  /*3950*/  @!P4 LDG.E.U8 R230, desc[UR10][R162.64] ;  /* 0x0000000aa2e6c981 */ /* 0x000122000c1e1100 */
[----:B-1----:R-:W-:Y:S02]  /*3960*/  LOP3.LUT R166, R179, 0x28, RZ, 0xfc, !PT ;  /* 0x00000028b3a67812 */ /* 0x002fe400078efcff */
[----:B------:R-:W-:Y:S02]  /*3970*/  PRMT R229, RZ, 0x7610, R229 ;  /* 0x00007610ffe57816 */ /* 0x000fe400000000e5 */
[----:B------:R-:W-:Y:S02]  /*3980*/  LEA.HI.X.SX32 R169, R88, R106, 0x1, P6 ;  /* 0x0000006a58a97211 */ /* 0x000fe400030f0eff */
[----:B------:R-:W-:Y:S02]  /*3990*/  ISETP.GE.AND P4, PT, R166, UR9, PT ;  /* 0x00000009a6007c0c */ /* 0x000fe4000bf86270 */
[----:B------:R-:W-:Y:S01]  /*39a0*/  IADD3 R166, P6, R89, R114, RZ ;  /* 0x0000007259a67210 */ /* 0x000fe20007fde0ff */
[----:B------:R1:W4:Y:S01]  /*39b0*/  @!P1 LDG.E.U8 R229, desc[UR10][R168.64] ;  /* 0x0000000aa8e59981 */ /* 0x000322000c1e1100 */
[----:B0-----:R-:W-:-:S02]  /*39c0*/  LOP3.LUT R164, R179, 0x2a, RZ, 0xfc, !PT ;  /* 0x0000002ab3a47812 */ /* 0x001fc400078efcff */
[----:B------:R-:W-:Y:S02]  /*39d0*/  PRMT R228, RZ, 0x7610, R228 ;  /* 0x00007610ffe47816 */ /* 0x000fe400000000e4 */
[----:B------:R-:W-:Y:S02]  /*39e0*/  LEA.HI.X.SX32 R167, R89, R106, 0x1, P6 ;  /* 0x0000006a59a77211 */ /* 0x000fe400030f0eff */
[----:B------:R-:W-:Y:S02]  /*39f0*/  ISETP.GE.AND P1, PT, R164, UR9, PT ;  /* 0x00000009a4007c0c */ /* 0x000fe4000bf26270 */
[----:B------:R-:W-:Y:S01]  /*3a00*/  IADD3 R164, P6, R90, R114, RZ ;  /* 0x000000725aa47210 */ /* 0x000fe20007fde0ff */
[----:B------:R0:W4:Y:S01]  /*3a10*/  @!P2 LDG.E.U8 R228, desc[UR10][R166.64] ;  /* 0x0000000aa6e4a981 */ /* 0x000122000c1e1100 */
[----:B------:R-:W-:Y:S02]  /*3a20*/  LOP3.LUT R162, R179, 0x2c, RZ, 0xfc, !PT ;  /* 0x0000002cb3a27812 */ /* 0x000fe400078efcff */
[----:B------:R-:W-:-:S02]  /*3a30*/  PRMT R227, RZ, 0x7610, R227 ;  /* 0x00007610ffe37816 */ /* 0x000fc400000000e3 */
[----:B------:R-:W-:Y:S02]  /*3a40*/  LEA.HI.X.SX32 R165, R90, R106, 0x1, P6 ;  /* 0x0000006a5aa57211 */ /* 0x000fe400030f0eff */
[----:B------:R-:W-:Y:S02]  /*3a50*/  ISETP.GE.AND P2, PT, R162, UR9, PT ;  /* 0x00000009a2007c0c */ /* 0x000fe4000bf46270 */
[----:B------:R-:W-:Y:S01]  /*3a60*/  IADD3 R162, P6, R91, R114, RZ ;  /* 0x000000725ba27210 */ /* 0x000fe20007fde0ff */
[----:B------:R0:W4:Y:S01]  /*3a70*/  @!P3 LDG.E.U8 R227, desc[UR10][R164.64] ;  /* 0x0000000aa4e3b981 */ /* 0x000122000c1e1100 */
[----:B-1----:R-:W-:Y:S02]  /*3a80*/  LOP3.LUT R168, R179, 0x2e, RZ, 0xfc, !PT ;  /* 0x0000002eb3a87812 */ /* 0x002fe400078efcff */
[----:B------:R-:W-:Y:S02]  /*3a90*/  PRMT R225, RZ, 0x7610, R225 ;  /* 0x00007610ffe17816 */ /* 0x000fe400000000e1 */
[----:B------:R-:W-:-:S02]  /*3aa0*/  LEA.HI.X.SX32 R163, R91, R106, 0x1, P6 ;  /* 0x0000006a5ba37211 */ /* 0x000fc400030f0eff */
[----:B------:R-:W-:Y:S02]  /*3ab0*/  ISETP.GE.AND P3, PT, R168, UR9, PT ;  /* 0x00000009a8007c0c */ /* 0x000fe4000bf66270 */
[C---:B------:R-:W-:Y:S01]  /*3ac0*/  IADD3 R168, P6, R92.reuse, R114, RZ ;  /* 0x000000725ca87210 */ /* 0x040fe20007fde0ff */
[----:B------:R1:W4:Y:S01]  /*3ad0*/  @!P5 LDG.E.U8 R225, desc[UR10][R162.64] ;  /* 0x0000000aa2e1d981 */ /* 0x000322000c1e1100 */
[----:B0-----:R-:W-:Y:S02]  /*3ae0*/  LOP3.LUT R166, R179, 0x30, RZ, 0xfc, !PT ;  /* 0x00000030b3a67812 */ /* 0x001fe400078efcff */
[----:B------:R-:W-:Y:S02]  /*3af0*/  PRMT R223, RZ, 0x7610, R223 ;  /* 0x00007610ffdf7816 */ /* 0x000fe400000000df */
[----:B------:R-:W-:Y:S02]  /*3b00*/  LEA.HI.X.SX32 R169, R92, R106, 0x1, P6 ;  /* 0x0000006a5ca97211 */ /* 0x000fe400030f0eff */
[----:B------:R-:W-:-:S02]  /*3b10*/  ISETP.GE.AND P5, PT, R166, UR9, PT ;  /* 0x00000009a6007c0c */ /* 0x000fc4000bfa6270 */
[----:B------:R-:W-:Y:S01]  /*3b20*/  IADD3 R166, P6, R93, R114, RZ ;  /* 0x000000725da67210 */ /* 0x000fe20007fde0ff */
[----:B------:R0:W4:Y:S01]  /*3b30*/  @!P4 LDG.E.U8 R223, desc[UR10][R168.64] ;  /* 0x0000000aa8dfc981 */ /* 0x000122000c1e1100 */
[----:B------:R-:W-:Y:S02]  /*3b40*/  LOP3.LUT R164, R179, 0x32, RZ, 0xfc, !PT ;  /* 0x00000032b3a47812 */ /* 0x000fe400078efcff */
[----:B------:R-:W-:Y:S02]  /*3b50*/  PRMT R221, RZ, 0x7610, R221 ;  /* 0x00007610ffdd7816 */ /* 0x000fe400000000dd */
[----:B------:R-:W-:Y:S02]  /*3b60*/  LEA.HI.X.SX32 R167, R93, R106, 0x1, P6 ;  /* 0x0000006a5da77211 */ /* 0x000fe400030f0eff */
[----:B------:R-:W-:Y:S02]  /*3b70*/  ISETP.GE.AND P4, PT, R164, UR9, PT ;  /* 0x00000009a4007c0c */ /* 0x000fe4000bf86270 */
[----:B------:R-:W-:Y:S01]  /*3b80*/  IADD3 R164, P6, R94, R114, RZ ;  /* 0x000000725ea47210 */ /* 0x000fe20007fde0ff */
[----:B------:R0:W4:Y:S01]  /*3b90*/  @!P1 LDG.E.U8 R221, desc[UR10][R166.64] ;  /* 0x0000000aa6dd9981 */ /* 0x000122000c1e1100 */
[----:B-1----:R-:W-:-:S02]  /*3ba0*/  LOP3.LUT R162, R179, 0x34, RZ, 0xfc, !PT ;  /* 0x00000034b3a27812 */ /* 0x002fc400078efcff */
        /* <DEDUP_REMOVED lines=13> */
[----:B------:R-:W-:-:S02]  /*3c80*/  PRMT R226, RZ, 0x7610, R226 ;  /* 0x00007610ffe27816 */ /* 0x000fc400000000e2 */
[----:B------:R-:W-:Y:S02]  /*3c90*/  LEA.HI.X.SX32 R169, R96, R106, 0x1, P6 ;  /* 0x0000006a60a97211 */ /* 0x000fe400030f0eff */
[----:B------:R-:W-:Y:S02]  /*3ca0*/  IADD3 R166, P6, R97, R114, RZ ;  /* 0x0000007261a67210 */ /* 0x000fe40007fde0ff */
[----:B0-----:R-:W-:Y:S01]  /*3cb0*/  LOP3.LUT R164, R179, 0x3a, RZ, 0xfc, !PT ;  /* 0x0000003ab3a47812 */ /* 0x001fe200078efcff */
[----:B------:R-:W4:Y:S01]  /*3cc0*/  @!P5 LDG.E.U8 R226, desc[UR10][R168.64] ;  /* 0x0000000aa8e2d981 */ /* 0x000f22000c1e1100 */
[----:B------:R-:W-:Y:S02]  /*3cd0*/  PRMT R220, RZ, 0x7610, R220 ;  /* 0x00007610ffdc7816 */ /* 0x000fe400000000dc */
[----:B------:R-:W-:Y:S02]  /*3ce0*/  LEA.HI.X.SX32 R167, R97, R106, 0x1, P6 ;  /* 0x0000006a61a77211 */ /* 0x000fe400030f0eff */
[----:B------:R-:W-:-:S02]  /*3cf0*/  ISETP.GE.AND P5, PT, R164, UR9, PT ;  /* 0x00000009a4007c0c */ /* 0x000fc4000bfa6270 */
[C---:B------:R-:W-:Y:S01]  /*3d00*/  IADD3 R164, P6, R98.reuse, R114, RZ ;  /* 0x0000007262a47210 */ /* 0x040fe20007fde0ff */
[----:B------:R0:W4:Y:S01]  /*3d10*/  @!P4 LDG.E.U8 R220, desc[UR10][R166.64] ;  /* 0x0000000aa6dcc981 */ /* 0x000122000c1e1100 */
[----:B------:R-:W-:Y:S02]  /*3d20*/  PRMT R224, RZ, 0x7610, R224 ;  /* 0x00007610ffe07816 */ /* 0x000fe400000000e0 */
[----:B-1----:R-:W-:Y:S02]  /*3d30*/  LOP3.LUT R163, R179, 0x3c, RZ, 0xfc, !PT ;  /* 0x0000003cb3a37812 */ /* 0x002fe400078efcff */
[----:B------:R-:W-:Y:S02]  /*3d40*/  LEA.HI.X.SX32 R165, R98, R106, 0x1, P6 ;  /* 0x0000006a62a57211 */ /* 0x000fe400030f0eff */
[----:B------:R-:W-:Y:S02]  /*3d50*/  IADD3 R162, P4, R99, R114, RZ ;  /* 0x0000007263a27210 */ /* 0x000fe40007f9e0ff */
[----:B------:R-:W-:Y:S01]  /*3d60*/  ISETP.GE.AND P6, PT, R163, UR9, PT ;  /* 0x00000009a3007c0c */ /* 0x000fe2000bfc6270 */
[----:B------:R1:W4:Y:S01]  /*3d70*/  @!P1 LDG.E.U8 R224, desc[UR10][R164.64] ;  /* 0x0000000aa4e09981 */ /* 0x000322000c1e1100 */
[----:B------:R-:W-:-:S02]  /*3d80*/  PRMT R222, RZ, 0x7610, R222 ;  /* 0x00007610ffde7816 */ /* 0x000fc400000000de */
[----:B------:R-:W-:Y:S02]  /*3d90*/  LEA.HI.X.SX32 R163, R99, R106, 0x1, P4 ;  /* 0x0000006a63a37211 */ /* 0x000fe400020f0eff */
[C---:B------:R-:W-:Y:S02]  /*3da0*/  IADD3 R170, P1, R100.reuse, R114, RZ ;  /* 0x0000007264aa7210 */ /* 0x040fe40007f3e0ff */
[----:B0-----:R-:W-:Y:S01]  /*3db0*/  LOP3.LUT R166, R179, 0x3e, RZ, 0xfc, !PT ;  /* 0x0000003eb3a67812 */ /* 0x001fe200078efcff */
[----:B------:R-:W4:Y:S01]  /*3dc0*/  @!P2 LDG.E.U8 R222, desc[UR10][R162.64] ;  /* 0x0000000aa2dea981 */ /* 0x000f22000c1e1100 */
[----:B------:R-:W-:Y:S02]  /*3dd0*/  PRMT R200, RZ, 0x7610, R200 ;  /* 0x00007610ffc87816 */ /* 0x000fe400000000c8 */
[----:B------:R-:W-:Y:S02]  /*3de0*/  LEA.HI.X.SX32 R171, R100, R106, 0x1, P1 ;  /* 0x0000006a64ab7211 */ /* 0x000fe400008f0eff */
[----:B------:R-:W-:-:S02]  /*3df0*/  IADD3 R168, P2, R101, R114, RZ ;  /* 0x0000007265a87210 */ /* 0x000fc40007f5e0ff */
[----:B------:R-:W-:Y:S01]  /*3e00*/  ISETP.GE.AND P1, PT, R166, UR9, PT ;  /* 0x00000009a6007c0c */ /* 0x000fe2000bf26270 */
[----:B------:R-:W4:Y:S01]  /*3e10*/  @!P3 LDG.E.U8 R200, desc[UR10][R170.64] ;  /* 0x0000000aaac8b981 */ /* 0x000f22000c1e1100 */
[----:B------:R-:W-:Y:S02]  /*3e20*/  LEA.HI.X.SX32 R169, R101, R106, 0x1, P2 ;  /* 0x0000006a65a97211 */ /* 0x000fe400010f0eff */
[-C--:B------:R-:W-:Y:S02]  /*3e30*/  IADD3 R166, P2, R102, R114.reuse, RZ ;  /* 0x0000007266a67210 */ /* 0x080fe40007f5e0ff */
[----:B-1----:R-:W-:Y:S02]  /*3e40*/  IADD3 R164, P3, R103, R114, RZ ;  /* 0x0000007267a47210 */ /* 0x002fe40007f7e0ff */
[----:B------:R-:W-:Y:S02]  /*3e50*/  PRMT R218, RZ, 0x7610, R218 ;  /* 0x00007610ffda7816 */ /* 0x000fe400000000da */
[----:B------:R-:W-:-:S02]  /*3e60*/  PRMT R216, RZ, 0x7610, R216 ;  /* 0x00007610ffd87816 */ /* 0x000fc400000000d8 */
[----:B------:R-:W-:Y:S02]  /*3e70*/  PRMT R214, RZ, 0x7610, R214 ;  /* 0x00007610ffd67816 */ /* 0x000fe400000000d6 */
[-C--:B------:R-:W-:Y:S01]  /*3e80*/  LEA.HI.X.SX32 R167, R102, R106.reuse, 0x1, P2 ;  /* 0x0000006a66a77211 */ /* 0x080fe200010f0eff */
[----:B------:R0:W4:Y:S01]  /*3e90*/  @!P5 LDG.E.U8 R218, desc[UR10][R168.64] ;  /* 0x0000000aa8dad981 */ /* 0x000122000c1e1100 */
[----:B------:R-:W-:-:S03]  /*3ea0*/  LEA.HI.X.SX32 R165, R103, R106, 0x1, P3 ;  /* 0x0000006a67a57211 */ /* 0x000fc600018f0eff */
[----:B------:R1:W4:Y:S04]  /*3eb0*/  @!P6 LDG.E.U8 R216, desc[UR10][R166.64] ;  /* 0x0000000aa6d8e981 */ /* 0x000328000c1e1100 */
[----:B------:R-:W4:Y:S01]  /*3ec0*/  @!P1 LDG.E.U8 R214, desc[UR10][R164.64] ;  /* 0x0000000aa4d69981 */ /* 0x000f22000c1e1100 */
[----:B------:R-:W-:Y:S02]  /*3ed0*/  SHF.R.S32.HI R192, RZ, 0x1f, R105 ;  /* 0x0000001fffc07819 */ /* 0x000fe40000011469 */
[C---:B0-----:R-:W-:Y:S02]  /*3ee0*/  IADD3 R168, P1, R105.reuse, R122, RZ ;  /* 0x0000007a69a87210 */ /* 0x041fe40007f3e0ff */
[C---:B------:R-:W-:Y:S02]  /*3ef0*/  IADD3 R162, P2, R105.reuse, R116, RZ ;  /* 0x0000007469a27210 */ /* 0x040fe40007f5e0ff */
[----:B------:R-:W-:Y:S01]  /*3f00*/  PRMT R213, RZ, 0x7610, R213 ;  /* 0x00007610ffd57816 */ /* 0x000fe200000000d5 */
[C---:B------:R-:W-:Y:S01]  /*3f10*/  IMAD.X R169, R192.reuse, 0x1, R110, P1 ;  /* 0x00000001c0a97824 */ /* 0x040fe200008e066e */
[C---:B-1----:R-:W-:Y:S01]  /*3f20*/  IADD3 R166, P1, R105.reuse, R124, RZ ;  /* 0x0000007c69a67210 */ /* 0x042fe20007f3e0ff */
[----:B------:R-:W-:Y:S01]  /*3f30*/  IMAD.X R163, R192, 0x1, R107, P2 ;  /* 0x00000001c0a37824 */ /* 0x000fe200010e066b */
[----:B------:R-:W-:Y:S01]  /*3f40*/  BAR.SYNC.DEFER_BLOCKING 0x0 ;  /* 0x0000000000007b1d */ /* 0x000fe20000010000 */
[----:B------:R-:W-:-:S02]  /*3f50*/  IADD3 R172, P3, R105, R118, RZ ;  /* 0x0000007669ac7210 */ /* 0x000fc40007f7e0ff */
[----:B------:R-:W-:Y:S01]  /*3f60*/  PRMT R198, RZ, 0x7610, R198 ;  /* 0x00007610ffc67816 */ /* 0x000fe200000000c6 */
[C---:B------:R-:W-:Y:S02]  /*3f70*/  IMAD.X R167, R192.reuse, 0x1, R111, P1 ;  /* 0x00000001c0a77824 */ /* 0x040fe400008e066f */
[----:B------:R-:W-:Y:S01]  /*3f80*/  IMAD.X R173, R192, 0x1, R108, P3 ;  /* 0x00000001c0ad7824 */ /* 0x000fe200018e066c */
[----:B------:R-:W-:Y:S02]  /*3f90*/  PRMT R197, RZ, 0x7610, R197 ;  /* 0x00007610ffc57816 */ /* 0x000fe400000000c5 */
[----:B------:R-:W-:Y:S01]  /*3fa0*/  PRMT R211, RZ, 0x7610, R211 ;  /* 0x00007610ffd37816 */ /* 0x000fe200000000d3 */
[----:B------:R0:W4:Y:S04]  /*3fb0*/  @!P0 LDG.E.U8 R213, desc[UR10][R162.64] ;  /* 0x0000000aa2d58981 */ /* 0x000128000c1e1100 */
[----:B------:R1:W4:Y:S01]  /*3fc0*/  @!P0 LDG.E.U8 R198, desc[UR10][R172.64] ;  /* 0x0000000aacc68981 */ /* 0x000322000c1e1100 */
[----:B------:R-:W-:-:S03]  /*3fd0*/  IADD3 R170, P2, R105, R120, RZ ;  /* 0x0000007869aa7210 */ /* 0x000fc60007f5e0ff */
[----:B------:R2:W4:Y:S01]  /*3fe0*/  @!P0 LDG.E.U8 R197, desc[UR10][R168.64] ;  /* 0x0000000aa8c58981 */ /* 0x000522000c1e1100 */
[----:B0-----:R-:W-:-:S03]  /*3ff0*/  IADD3 R162, P1, R105, R128, RZ ;  /* 0x0000008069a27210 */ /* 0x001fc60007f3e0ff */
[----:B------:R0:W4:Y:S02]  /*4000*/  @!P0 LDG.E.U8 R211, desc[UR10][R166.64] ;  /* 0x0000000aa6d38981 */ /* 0x000124000c1e1100 */
[----:B------:R-:W-:Y:S01]  /*4010*/  IMAD.X R163, R192, 0x1, R113, P1 ;  /* 0x00000001c0a37824 */ /* 0x000fe200008e0671 */
[----:B-1----:R-:W-:-:S05]  /*4020*/  IADD3 R172, P1, R105, R130, RZ ;  /* 0x0000008269ac7210 */ /* 0x002fca0007f3e0ff */
[C---:B------:R-:W-:Y:S01]  /*4030*/  IMAD.X R173, R192.reuse, 0x1, R115, P1 ;  /* 0x00000001c0ad7824 */ /* 0x040fe200008e0673 */
[C---:B--2---:R-:W-:Y:S01]  /*4040*/  IADD3 R168, P1, R105.reuse, R188, RZ ;  /* 0x000000bc69a87210 */ /* 0x044fe20007f3e0ff */
[C---:B------:R-:W-:Y:S01]  /*4050*/  IMAD.X R171, R192.reuse, 0x1, R109, P2 ;  /* 0x00000001c0ab7824 */ /* 0x040fe200010e066d */
[----:B------:R-:W-:Y:S02]  /*4060*/  PRMT R210, RZ, 0x7610, R210 ;  /* 0x00007610ffd27816 */ /* 0x000fe400000000d2 */
[----:B------:R-:W-:Y:S01]  /*4070*/  PRMT R212, RZ, 0x7610, R212 ;  /* 0x00007610ffd47816 */ /* 0x000fe200000000d4 */
[C---:B------:R-:W-:Y:S01]  /*4080*/  IMAD.X R169, R192.reuse, 0x1, R119, P1 ;  /* 0x00000001c0a97824 */ /* 0x040fe200008e0677 */
[C---:B0-----:R-:W-:Y:S02]  /*4090*/  IADD3 R166, P1, R105.reuse, R186, RZ ;  /* 0x000000ba69a67210 */ /* 0x041fe40007f3e0ff */
[----:B------:R-:W-:Y:S01]  /*40a0*/  IADD3 R164, P2, R105, R126, RZ ;  /* 0x0000007e69a47210 */ /* 0x000fe20007f5e0ff */
[----:B------:R0:W2:Y:S01]  /*40b0*/  @!P0 LDG.E.U8 R210, desc[UR10][R162.64] ;  /* 0x0000000aa2d28981 */ /* 0x0000a2000c1e1100 */
[----:B------:R-:W-:Y:S01]  /*40c0*/  PRMT R195, RZ, 0x7610, R195 ;  /* 0x00007610ffc37816 */ /* 0x000fe200000000c3 */
[C---:B------:R-:W-:Y:S01]  /*40d0*/  IMAD.X R167, R192.reuse, 0x1, R121, P1 ;  /* 0x00000001c0a77824 */ /* 0x040fe200008e0679 */
[----:B------:R-:W-:Y:S01]  /*40e0*/  PRMT R196, RZ, 0x7610, R196 ;  /* 0x00007610ffc47816 */ /* 0x000fe200000000c4 */
[----:B------:R1:W2:Y:S01]  /*40f0*/  @!P0 LDG.E.U8 R212, desc[UR10][R170.64] ;  /* 0x0000000aaad48981 */ /* 0x0002a2000c1e1100 */
[----:B------:R-:W-:Y:S01]  /*4100*/  IMAD.X R165, R192, 0x1, R112, P2 ;  /* 0x00000001c0a57824 */ /* 0x000fe200010e0670 */
[----:B------:R-:W-:-:S02]  /*4110*/  PRMT R194, RZ, 0x7610, R194 ;  /* 0x00007610ffc27816 */ /* 0x000fc400000000c2 */
[----:B------:R3:W2:Y:S01]  /*4120*/  @!P0 LDG.E.U8 R195, desc[UR10][R172.64] ;  /* 0x0000000aacc38981 */ /* 0x0006a2000c1e1100 */
[----:B0-----:R-:W-:-:S03]  /*4130*/  IADD3 R162, P1, R105, R182, RZ ;  /* 0x000000b669a27210 */ /* 0x001fc60007f3e0ff */
[----:B------:R0:W2:Y:S01]  /*4140*/  @!P0 LDG.E.U8 R196, desc[UR10][R164.64] ;  /* 0x0000000aa4c48981 */ /* 0x0000a2000c1e1100 */
[C---:B-1----:R-:W-:Y:S01]  /*4150*/  IADD3 R170, P2, R105.reuse, R132, RZ ;  /* 0x0000008469aa7210 */ /* 0x042fe20007f5e0ff */
[C---:B------:R-:W-:Y:S02]  /*4160*/  IMAD.X R163, R192.reuse, 0x1, R125, P1 ;  /* 0x00000001c0a37824 */ /* 0x040fe400008e067d */
[----:B------:R1:W2:Y:S01]  /*4170*/  @!P0 LDG.E.U8 R194, desc[UR10][R168.64] ;  /* 0x0000000aa8c28981 */ /* 0x0002a2000c1e1100 */
[C---:B---3--:R-:W-:Y:S01]  /*4180*/  IADD3 R172, P1, R105.reuse, R180, RZ ;  /* 0x000000b469ac7210 */ /* 0x048fe20007f3e0ff */
[----:B------:R-:W-:Y:S01]  /*4190*/  IMAD.X R171, R192, 0x1, R117, P2 ;  /* 0x00000001c0ab7824 */ /* 0x000fe200010e0675 */
[----:B0-----:R-:W-:-:S03]  /*41a0*/  IADD3 R164, P2, R105, R184, RZ ;  /* 0x000000b869a47210 */ /* 0x001fc60007f5e0ff */
[C---:B------:R-:W-:Y:S01]  /*41b0*/  IMAD.X R173, R192.reuse, 0x1, R127, P1 ;  /* 0x00000001c0ad7824 */ /* 0x040fe200008e067f */
[----:B------:R-:W-:Y:S02]  /*41c0*/  PRMT R193, RZ, 0x7610, R193 ;  /* 0x00007610ffc17816 */ /* 0x000fe400000000c1 */
[----:B------:R-:W-:Y:S01]  /*41d0*/  SHF.R.S32.HI R190, RZ, 0x1f, R105 ;  /* 0x0000001fffbe7819 */ /* 0x000fe20000011469 */
[----:B------:R-:W-:Y:S01]  /*41e0*/  IMAD.X R165, R192, 0x1, R123, P2 ;  /* 0x00000001c0a57824 */ /* 0x000fe200010e067b */
[----:B-1----:R-:W-:Y:S02]  /*41f0*/  IADD3 R168, P1, R105, R148, RZ ;  /* 0x0000009469a87210 */ /* 0x002fe40007f3e0ff */
[----:B------:R-:W-:Y:S02]  /*4200*/  PRMT R207, RZ, 0x7610, R207 ;  /* 0x00007610ffcf7816 */ /* 0x000fe400000000cf */
[----:B------:R0:W3:Y:S01]  /*4210*/  @!P0 LDG.E.U8 R193, desc[UR10][R164.64] ;  /* 0x0000000aa4c18981 */ /* 0x0000e2000c1e1100 */
[----:B------:R-:W-:Y:S01]  /*4220*/  IMAD.X R169, R190, 0x1, R149, P1 ;  /* 0x00000001bea97824 */ /* 0x000fe200008e0695 */
[----:B------:R-:W-:-:S02]  /*4230*/  PRMT R209, RZ, 0x7610, R209 ;  /* 0x00007610ffd17816 */ /* 0x000fc400000000d1 */
[----:B------:R1:W3:Y:S01]  /*4240*/  @!P0 LDG.E.U8 R207, desc[UR10][R162.64] ;  /* 0x0000000aa2cf8981 */ /* 0x0002e2000c1e1100 */
[----:B------:R-:W-:-:S03]  /*4250*/  PRMT R183, RZ, 0x7610, R183 ;  /* 0x00007610ffb77816 */ /* 0x000fc600000000b7 */
[----:B------:R5:W3:Y:S01]  /*4260*/  @!P0 LDG.E.U8 R209, desc[UR10][R170.64] ;  /* 0x0000000aaad18981 */ /* 0x000ae2000c1e1100 */
[C---:B0-----:R-:W-:Y:S02]  /*4270*/  IADD3 R164, P1, R105.reuse, R150, RZ ;  /* 0x0000009669a47210 */ /* 0x041fe40007f3e0ff */
[----:B------:R-:W-:Y:S01]  /*4280*/  PRMT R206, RZ, 0x7610, R206 ;  /* 0x00007610ffce7816 */ /* 0x000fe200000000ce */
[----:B------:R0:W3:Y:S02]  /*4290*/  @!P0 LDG.E.U8 R183, desc[UR10][R168.64] ;  /* 0x0000000aa8b78981 */ /* 0x0000e4000c1e1100 */
[C---:B------:R-:W-:Y:S01]  /*42a0*/  IMAD.X R165, R190.reuse, 0x1, R151, P1 ;  /* 0x00000001bea57824 */ /* 0x040fe200008e0697 */
[C---:B-1----:R-:W-:Y:S02]  /*42b0*/  IADD3 R162, P1, R105.reuse, R154, RZ ;  /* 0x0000009a69a27210 */ /* 0x042fe40007f3e0ff */
[----:B-----5:R-:W-:Y:S02]  /*42c0*/  IADD3 R170, P2, R105, R146, RZ ;  /* 0x0000009269aa7210 */ /* 0x020fe40007f5e0ff */
[----:B------:R-:W-:Y:S01]  /*42d0*/  PRMT R208, RZ, 0x7610, R208 ;  /* 0x00007610ffd07816 */ /* 0x000fe200000000d0 */
[----:B------:R-:W-:-:S02]  /*42e0*/  IMAD.X R163, R190, 0x1, R155, P1 ;  /* 0x00000001bea37824 */ /* 0x000fc400008e069b */
[C---:B------:R-:W-:Y:S01]  /*42f0*/  IMAD.X R171, R190.reuse, 0x1, R147, P2 ;  /* 0x00000001beab7824 */ /* 0x040fe200010e0693 */
[----:B0-----:R-:W-:Y:S02]  /*4300*/  IADD3 R168, P1, R105, R156, RZ ;  /* 0x0000009c69a87210 */ /* 0x001fe40007f3e0ff */
[----:B------:R-:W-:Y:S01]  /*4310*/  PRMT R235, RZ, 0x7610, R235 ;  /* 0x00007610ffeb7816 */ /* 0x000fe200000000eb */
[----:B------:R0:W5:Y:S02]  /*4320*/  @!P0 LDG.E.U8 R208, desc[UR10][R166.64] ;  /* 0x0000000aa6d08981 */ /* 0x000164000c1e1100 */
[----:B------:R-:W-:Y:S02]  /*4330*/  IMAD.X R169, R190, 0x1, R157, P1 ;  /* 0x00000001bea97824 */ /* 0x000fe400008e069d */
[----:B------:R1:W5:Y:S01]  /*4340*/  @!P0 LDG.E.U8 R206, desc[UR10][R170.64] ;  /* 0x0000000aaace8981 */ /* 0x000362000c1e1100 */
[----:B------:R-:W-:-:S03]  /*4350*/  PRMT R185, RZ, 0x7610, R185 ;  /* 0x00007610ffb97816 */ /* 0x000fc600000000b9 */
[----:B------:R1:W5:Y:S01]  /*4360*/  @!P0 LDG.E.U8 R235, desc[UR10][R162.64] ;  /* 0x0000000aa2eb8981 */ /* 0x000362000c1e1100 */
[C---:B0-----:R-:W-:Y:S02]  /*4370*/  IADD3 R166, P2, R105.reuse, R152, RZ ;  /* 0x0000009869a67210 */ /* 0x041fe40007f5e0ff */
[----:B-1----:R-:W-:-:S03]  /*4380*/  IADD3 R170, P1, R105, R160, RZ ;  /* 0x000000a069aa7210 */ /* 0x002fc60007f3e0ff */
[C---:B------:R-:W-:Y:S02]  /*4390*/  IMAD.X R167, R190.reuse, 0x1, R153, P2 ;  /* 0x00000001bea77824 */ /* 0x040fe400010e0699 */
[C---:B------:R-:W-:Y:S01]  /*43a0*/  IMAD.X R171, R190.reuse, 0x1, R161, P1 ;  /* 0x00000001beab7824 */ /* 0x040fe200008e06a1 */
[----:B------:R-:W-:Y:S02]  /*43b0*/  IADD3 R162, P1, R105, R174, RZ ;  /* 0x000000ae69a27210 */ /* 0x000fe40007f3e0ff */
[----:B------:R0:W5:Y:S01]  /*43c0*/  @!P0 LDG.E.U8 R185, desc[UR10][R166.64] ;  /* 0x0000000aa6b98981 */ /* 0x000162000c1e1100 */
[----:B------:R-:W-:Y:S02]  /*43d0*/  PRMT R236, RZ, 0x7610, R236 ;  /* 0x00007610ffec7816 */ /* 0x000fe400000000ec */
[----:B------:R-:W-:Y:S01]  /*43e0*/  IMAD.X R163, R190, 0x1, R175, P1 ;  /* 0x00000001bea37824 */ /* 0x000fe200008e06af */
[----:B------:R-:W-:-:S03]  /*43f0*/  PRMT R238, RZ, 0x7610, R238 ;  /* 0x00007610ffee7816 */ /* 0x000fc600000000ee */
[----:B------:R1:W5:Y:S01]  /*4400*/  @!P0 LDG.E.U8 R236, desc[UR10][R168.64] ;  /* 0x0000000aa8ec8981 */ /* 0x000362000c1e1100 */
[----:B0-----:R-:W-:-:S03]  /*4410*/  IADD3 R166, P1, R105, R178, RZ ;  /* 0x000000b269a67210 */ /* 0x001fc60007f3e0ff */
[----:B------:R0:W5:Y:S01]  /*4420*/  @!P0 LDG.E.U8 R238, desc[UR10][R170.64] ;  /* 0x0000000aaaee8981 */ /* 0x000162000c1e1100 */
[----:B------:R-:W-:Y:S01]  /*4430*/  PRMT R192, RZ, 0x7610, R192 ;  /* 0x00007610ffc07816 */ /* 0x000fe200000000c0 */
[----:B------:R-:W-:Y:S01]  /*4440*/  IMAD.X R167, R190, 0x1, R129, P1 ;  /* 0x00000001bea77824 */ /* 0x000fe200008e0681 */
[----:B-1----:R-:W-:-:S04]  /*4450*/  IADD3 R168, P1, R105, R144, RZ ;  /* 0x0000009069a87210 */ /* 0x002fc80007f3e0ff */
[----:B------:R1:W5:Y:S01]  /*4460*/  @!P0 LDG.E.U8 R192, desc[UR10][R172.64] ;  /* 0x0000000aacc08981 */ /* 0x000362000c1e1100 */
[----:B------:R-:W-:Y:S02]  /*4470*/  PRMT R240, RZ, 0x7610, R240 ;  /* 0x00007610fff07816 */ /* 0x000fe400000000f0 */
[----:B------:R-:W-:Y:S01]  /*4480*/  PRMT R205, RZ, 0x7610, R205 ;  /* 0x00007610ffcd7816 */ /* 0x000fe200000000cd */
[C---:B------:R-:W-:Y:S01]  /*4490*/  IMAD.X R169, R190.reuse, 0x1, R145, P1 ;  /* 0x00000001bea97824 */ /* 0x040fe200008e0691 */
[C---:B0-----:R-:W-:Y:S02]  /*44a0*/  IADD3 R170, P1, R105.reuse, R142, RZ ;  /* 0x0000008e69aa7210 */ /* 0x041fe40007f3e0ff */
[----:B------:R-:W-:Y:S01]  /*44b0*/  PRMT R237, RZ, 0x7610, R237 ;  /* 0x00007610ffed7816 */ /* 0x000fe200000000ed */
[----:B------:R0:W5:Y:S01]  /*44c0*/  @!P0 LDG.E.U8 R240, desc[UR10][R162.64] ;  /* 0x0000000aa2f08981 */ /* 0x000162000c1e1100 */
[----:B-1----:R-:W-:Y:S01]  /*44d0*/  IADD3 R172, P2, R105, R158, RZ ;  /* 0x0000009e69ac7210 */ /* 0x002fe20007f5e0ff */
[----:B------:R-:W-:-:S02]  /*44e0*/  IMAD.X R171, R190, 0x1, R143, P1 ;  /* 0x00000001beab7824 */ /* 0x000fc400008e068f */
[----:B------:R1:W5:Y:S02]  /*44f0*/  @!P0 LDG.E.U8 R205, desc[UR10][R164.64] ;  /* 0x0000000aa4cd8981 */ /* 0x000364000c1e1100 */
[----:B------:R-:W-:Y:S01]  /*4500*/  IMAD.X R173, R190, 0x1, R159, P2 ;  /* 0x00000001bead7824 */ /* 0x000fe200010e069f */
[----:B0-----:R-:W-:-:S04]  /*4510*/  IADD3 R162, P1, R105, R140, RZ ;  /* 0x0000008c69a27210 */ /* 0x001fc80007f3e0ff */
[----:B------:R0:W5:Y:S01]  /*4520*/  @!P0 LDG.E.U8 R237, desc[UR10][R172.64] ;  /* 0x0000000aaced8981 */ /* 0x000162000c1e1100 */
[----:B-1----:R-:W-:Y:S01]  /*4530*/  IADD3 R164, P2, R105, R176, RZ ;  /* 0x000000b069a47210 */ /* 0x002fe20007f5e0ff */
[----:B------:R-:W-:Y:S01]  /*4540*/  IMAD.X R163, R190, 0x1, R141, P1 ;  /* 0x00000001bea37824 */ /* 0x000fe200008e068d */
[----:B------:R-:W-:-:S03]  /*4550*/  PRMT R239, RZ, 0x7610, R239 ;  /* 0x00007610ffef7816 */ /* 0x000fc600000000ef */
[C---:B------:R-:W-:Y:S01]  /*4560*/  IMAD.X R165, R190.reuse, 0x1, R131, P2 ;  /* 0x00000001bea57824 */ /* 0x040fe200010e0683 */
[----:B0-----:R-:W-:Y:S02]  /*4570*/  IADD3 R172, P1, R105, R138, RZ ;  /* 0x0000008a69ac7210 */ /* 0x001fe40007f3e0ff */
[----:B------:R-:W-:Y:S02]  /*4580*/  PRMT R241, RZ, 0x7610, R241 ;  /* 0x00007610fff17816 */ /* 0x000fe400000000f1 */
[----:B------:R0:W5:Y:S01]  /*4590*/  @!P0 LDG.E.U8 R239, desc[UR10][R164.64] ;  /* 0x0000000aa4ef8981 */ /* 0x000162000c1e1100 */
[----:B------:R-:W-:Y:S01]  /*45a0*/  IMAD.X R173, R190, 0x1, R139, P1 ;  /* 0x00000001bead7824 */ /* 0x000fe200008e068b */
[----:B------:R-:W-:Y:S02]  /*45b0*/  PRMT R244, RZ, 0x7610, R244 ;  /* 0x00007610fff47816 */ /* 0x000fe400000000f4 */
[----:B------:R1:W5:Y:S01]  /*45c0*/  @!P0 LDG.E.U8 R241, desc[UR10][R166.64] ;  /* 0x0000000aa6f18981 */ /* 0x000362000c1e1100 */
[----:B------:R-:W-:-:S02]  /*45d0*/  PRMT R242, RZ, 0x7610, R242 ;  /* 0x00007610fff27816 */ /* 0x000fc400000000f2 */
[----:B------:R-:W-:Y:S01]  /*45e0*/  PRMT R243, RZ, 0x7610, R243 ;  /* 0x00007610fff37816 */ /* 0x000fe200000000f3 */
[----:B------:R1:W5:Y:S01]  /*45f0*/  @!P0 LDG.E.U8 R244, desc[UR10][R162.64] ;  /* 0x0000000aa2f48981 */ /* 0x000362000c1e1100 */
[C---:B0-----:R-:W-:Y:S02]  /*4600*/  IADD3 R164, P1, R105.reuse, R134, RZ ;  /* 0x0000008669a47210 */ /* 0x041fe40007f3e0ff */
[----:B------:R-:W-:Y:S01]  /*4610*/  PRMT R245, RZ, 0x7610, R245 ;  /* 0x00007610fff57816 */ /* 0x000fe200000000f5 */
[----:B------:R0:W5:Y:S02]  /*4620*/  @!P0 LDG.E.U8 R242, desc[UR10][R168.64] ;  /* 0x0000000aa8f28981 */ /* 0x000164000c1e1100 */
[C---:B------:R-:W-:Y:S01]  /*4630*/  IMAD.X R165, R190.reuse, 0x1, R135, P1 ;  /* 0x00000001bea57824 */ /* 0x040fe200008e0687 */
[C---:B-1----:R-:W-:Y:S01]  /*4640*/  IADD3 R166, P1, R105.reuse, R136, RZ ;  /* 0x0000008869a67210 */ /* 0x042fe20007f3e0ff */
[----:B------:R1:W5:Y:S04]  /*4650*/  @!P0 LDG.E.U8 R243, desc[UR10][R170.64] ;  /* 0x0000000aaaf38981 */ /* 0x000368000c1e1100 */
[----:B------:R-:W-:Y:S01]  /*4660*/  IMAD.X R167, R190, 0x1, R137, P1 ;  /* 0x00000001bea77824 */ /* 0x000fe200008e0689 */
[----:B------:R-:W-:Y:S01]  /*4670*/  IADD3 R162, P1, R105, R6, RZ ;  /* 0x0000000669a27210 */ /* 0x000fe20007f3e0ff */
[----:B------:R-:W5:Y:S01]  /*4680*/  @!P0 LDG.E.U8 R245, desc[UR10][R172.64] ;  /* 0x0000000aacf58981 */ /* 0x000f62000c1e1100 */
[----:B0-----:R-:W-:-:S02]  /*4690*/  PRMT R169, RZ, 0x7610, R169 ;  /* 0x00007610ffa97816 */ /* 0x001fc400000000a9 */
[----:B------:R-:W-:Y:S01]  /*46a0*/  PRMT R168, RZ, 0x7610, R168 ;  /* 0x00007610ffa87816 */ /* 0x000fe200000000a8 */
[----:B------:R-:W-:Y:S01]  /*46b0*/  IMAD.X R163, R190, 0x1, R133, P1 ;  /* 0x00000001bea37824 */ /* 0x000fe200008e0685 */
[----:B-1----:R-:W-:Y:S02]  /*46c0*/  PRMT R170, RZ, 0x7610, R170 ;  /* 0x00007610ffaa7816 */ /* 0x002fe400000000aa */
[----:B------:R0:W5:Y:S04]  /*46d0*/  @!P0 LDG.E.U8 R169, desc[UR10][R164.64] ;  /* 0x0000000aa4a98981 */ /* 0x000168000c1e1100 */
[----:B------:R-:W5:Y:S04]  /*46e0*/  @!P0 LDG.E.U8 R168, desc[UR10][R166.64] ;  /* 0x0000000aa6a88981 */ /* 0x000f68000c1e1100 */
[----:B------:R1:W5:Y:S01]  /*46f0*/  @!P0 LDG.E.U8 R170, desc[UR10][R162.64] ;  /* 0x0000000aa2aa8981 */ /* 0x000362000c1e1100 */
[C---:B------:R-:W-:Y:S01]  /*4700*/  IMAD.SHL.U32 R171, R0.reuse, 0x8, RZ ;  /* 0x0000000800ab7824 */ /* 0x040fe200078e00ff */
[----:B0-----:R-:W-:-:S04]  /*4710*/  LOP3.LUT R164, R0, 0x7f, RZ, 0xc0, !PT ;  /* 0x0000007f00a47812 */ /* 0x001fc800078ec0ff */
[----:B------:R-:W-:Y:S02]  /*4720*/  LOP3.LUT R171, R171, 0x30, RZ, 0xc0, !PT ;  /* 0x00000030abab7812 */ /* 0x000fe400078ec0ff */
[----:B------:R-:W-:-:S03]  /*4730*/  LOP3.LUT P0, RZ, R0, 0x80, RZ, 0xc0, !PT ;  /* 0x0000008000ff7812 */ /* 0x000fc6000780c0ff */
[----:B------:R-:W-:Y:S01]  /*4740*/  IMAD R164, R164, 0x40, R171 ;  /* 0x00000040a4a47824 */ /* 0x000fe200078e02ab */
[----:B-1----:R-:W-:-:S04]  /*4750*/  SEL R163, RZ, 0x90, !P0 ;  /* 0x00000090ffa37807 */ /* 0x002fc80004000000 */
[----:B------:R-:W-:-:S04]  /*4760*/  LOP3.LUT R164, R164, R179, RZ, 0xfc, !PT ;  /* 0x000000b3a4a47212 */ /* 0x000fc800078efcff */
[C---:B------:R-:W-:Y:S01]  /*4770*/  LOP3.LUT R166, R164.reuse, 0x10, RZ, 0x3c, !PT ;  /* 0x00000010a4a67812 */ /* 0x040fe200078e3cff */
[----:B------:R-:W-:Y:S01]  /*4780*/  STS.U8 [R164+UR8], R234 ;  /* 0x000000eaa4007988 */ /* 0x000fe20008000008 */
[----:B------:R-:W-:-:S03]  /*4790*/  LOP3.LUT R162, R164, 0x20, RZ, 0x3c, !PT ;  /* 0x00000020a4a27812 */ /* 0x000fc600078e3cff */
[----:B------:R-:W-:Y:S04]  /*47a0*/  STS.U8 [R164+UR8+0x2], R199 ;  /* 0x000002c7a4007988 */ /* 0x000fe80008000008 */
[----:B------:R-:W-:Y:S04]  /*47b0*/  STS.U8 [R164+UR8+0x4], R201 ;  /* 0x000004c9a4007988 */ /* 0x000fe80008000008 */
[----:B----4-:R-:W-:Y:S04]  /*47c0*/  STS.U8 [R164+UR8+0x6], R202 ;  /* 0x000006caa4007988 */ /* 0x010fe80008000008 */
[----:B------:R-:W-:Y:S04]  /*47d0*/  STS.U8 [R164+UR8+0x8], R231 ;  /* 0x000008e7a4007988 */ /* 0x000fe80008000008 */
[----:B------:R-:W-:Y:S04]  /*47e0*/  STS.U8 [R164+UR8+0xa], R181 ;  /* 0x00000ab5a4007988 */ /* 0x000fe80008000008 */
[----:B------:R-:W-:Y:S04]  /*47f0*/  STS.U8 [R164+UR8+0xc], R191 ;  /* 0x00000cbfa4007988 */ /* 0x000fe80008000008 */
[----:B------:R0:W-:Y:S04]  /*4800*/  STS.U8 [R164+UR8+0xe], R203 ;  /* 0x00000ecba4007988 */ /* 0x0001e80008000008 */
[----:B------:R1:W-:Y:S01]  /*4810*/  STS.U8 [R166+UR8], R177 ;  /* 0x000000b1a6007988 */ /* 0x0003e20008000008 */
[----:B0-----:R-:W-:-:S03]  /*4820*/  LOP3.LUT R164, R163, 0x7f, R0, 0x78, !PT ;  /* 0x0000007fa3a47812 */ /* 0x001fc600078e7800 */
[----:B------:R1:W-:Y:S01]  /*4830*/  STS.U8 [R166+UR8+0x2], R204 ;  /* 0x000002cca6007988 */ /* 0x0003e20008000008 */
[----:B------:R-:W-:-:S03]  /*4840*/  LOP3.LUT R163, R164, 0x20, RZ, 0x3c, !PT ;  /* 0x00000020a4a37812 */ /* 0x000fc600078e3cff */
[----:B------:R1:W-:Y:S04]  /*4850*/  STS.U8 [R166+UR8+0x4], R187 ;  /* 0x000004bba6007988 */ /* 0x0003e80008000008 */
[----:B------:R1:W-:Y:S04]  /*4860*/  STS.U8 [R166+UR8+0x6], R189 ;  /* 0x000006bda6007988 */ /* 0x0003e80008000008 */
[----:B------:R1:W-:Y:S04]  /*4870*/  STS.U8 [R166+UR8+0x8], R217 ;  /* 0x000008d9a6007988 */ /* 0x0003e80008000008 */
[----:B------:R1:W-:Y:S04]  /*4880*/  STS.U8 [R166+UR8+0xa], R233 ;  /* 0x00000ae9a6007988 */ /* 0x0003e80008000008 */
[----:B------:R1:W-:Y:S04]  /*4890*/  STS.U8 [R166+UR8+0xc], R232 ;  /* 0x00000ce8a6007988 */ /* 0x0003e80008000008 */
[----:B------:R1:W-:Y:S04]  /*48a0*/  STS.U8 [R166+UR8+0xe], R230 ;  /* 0x00000ee6a6007988 */ /* 0x0003e80008000008 */
[----:B------:R1:W-:Y:S04]  /*48b0*/  STS.U8 [R162+UR8], R229 ;  /* 0x000000e5a2007988 */ /* 0x0003e80008000008 */
[----:B------:R1:W-:Y:S04]  /*48c0*/  STS.U8 [R162+UR8+0x2], R228 ;  /* 0x000002e4a2007988 */ /* 0x0003e80008000008 */
        /* <DEDUP_REMOVED lines=14> */
[----:B------:R1:W-:Y:S04]  /*49b0*/  STS.U8 [R164+UR8+0x2000], R213 ;  /* 0x002000d5a4007988 */ /* 0x0003e80008000008 */
[----:B--2---:R1:W-:Y:S04]  /*49c0*/  STS.U8 [R164+UR8+0x2200], R212 ;  /* 0x002200d4a4007988 */ /* 0x0043e80008000008 */
[----:B------:R1:W-:Y:S04]  /*49d0*/  STS.U8 [R164+UR8+0x2400], R211 ;  /* 0x002400d3a4007988 */ /* 0x0003e80008000008 */
[----:B------:R1:W-:Y:S04]  /*49e0*/  STS.U8 [R164+UR8+0x2600], R210 ;  /* 0x002600d2a4007988 */ /* 0x0003e80008000008 */
[----:B---3--:R1:W-:Y:S04]  /*49f0*/  STS.U8 [R164+UR8+0x2c00], R207 ;  /* 0x002c00cfa4007988 */ /* 0x0083e80008000008 */
[----:B------:R1:W-:Y:S04]  /*4a00*/  STS.U8 [R164+UR8+0x2800], R209 ;  /* 0x002800d1a4007988 */ /* 0x0003e80008000008 */
[----:B-----5:R1:W-:Y:S04]  /*4a10*/  STS.U8 [R164+UR8+0x2a00], R208 ;  /* 0x002a00d0a4007988 */ /* 0x0203e80008000008 */
[----:B------:R1:W-:Y:S04]  /*4a20*/  STS.U8 [R164+UR8+0x3800], R206 ;  /* 0x003800cea4007988 */ /* 0x0003e80008000008 */
[----:B------:R1:W-:Y:S01]  /*4a30*/  STS.U8 [R164+UR8+0x3400], R235 ;  /* 0x003400eba4007988 */ /* 0x0003e20008000008 */
[----:B------:R-:W-:-:S03]  /*4a40*/  USHF.L.U32 UR6, UR16, 0x6, URZ ;  /* 0x0000000610067899 */ /* 0x000fc6000800063f */
        /* <DEDUP_REMOVED lines=22> */
[----:B------:R1:W-:Y:S01]  /*4bb0*/  STS.U8 [R163+UR8+0x3f00], R170 ;  /* 0x003f00aaa3007988 */ /* 0x0003e20008000008 */
[----:B------:R0:W-:Y:S06]  /*4bc0*/  MEMBAR.ALL.CTA ;  /* 0x0000000000007992 */ /* 0x0001ec0000008000 */
[----:B0-----:R-:W0:Y:S01]  /*4bd0*/  FENCE.VIEW.ASYNC.S ;  /* 0x00000000000073c6 */ /* 0x001e220000000000 */
[----:B------:R-:W-:-:S04]  /*4be0*/  ULOP3.LUT UR6, UR6, 0x100, URZ, 0xc0, !UPT ;  /* 0x0000010006067892 */ /* 0x000fc8000f8ec03f */
[----:B------:R-:W-:Y:S01]  /*4bf0*/  ULEA.HI UR6, UR8, UR6, URZ, 0x1c ;  /* 0x0000000608067291 */ /* 0x000fe2000f8fe03f */
[----:B0-----:R-:W-:Y:S03]  /*4c00*/  BAR.SYNC.DEFER_BLOCKING 0x0 ;  /* 0x0000000000007b1d */ /* 0x001fe60000010000 */
[----:B------:R-:W-:-:S03]  /*4c10*/  ULOP3.LUT UR6, UR6, 0x3fff, URZ, 0xc0, !UPT ;  /* 0x00003fff06067892 */ /* 0x000fc6000f8ec03f */
[----:B------:R-:W-:Y:S01]  /*4c20*/  UMOV UR22, UR4 ;  /* 0x0000000400167c82 */ /* 0x000fe20008000000 */
[----:B------:R-:W-:-:S03]  /*4c30*/  UMOV UR23, 0x80000020 ;  /* 0x8000002000177882 */ /* 0x000fc60000000000 */
[----:B------:R-:W-:Y:S01]  /*4c40*/  UMOV UR20, UR6 ;  /* 0x0000000600147c82 */ /* 0x000fe20008000000 */
[----:B------:R-:W-:Y:S01]  /*4c50*/  UMOV UR21, 0x80000020 ;  /* 0x8000002000157882 */ /* 0x000fe20000000000 */
[----:B------:R-:W-:-:S06]  /*4c60*/  WARPGROUP.ARRIVE ;  /* 0x00000000000079c5 */ /* 0x000fcc0000000000 */
[----:B------:R-:W-:Y:S01]  /*4c70*/  QGMMA.64x128x32.F32.E5M2.E5M2 R24, gdesc[UR20], R24 ;  /* 0x01e00000141879f3 */ /* 0x000fe20008703818 */
[----:B------:R-:W-:Y:S01]  /*4c80*/  UMOV UR12, 0xfffffffe ;  /* 0xfffffffe000c7882 */ /* 0x000fe20000000000 */
[----:B------:R-:W-:Y:S01]  /*4c90*/  UMOV UR13, 0x7fffffdf ;  /* 0x7fffffdf000d7882 */ /* 0x000fe20000000000 */
[----:B------:R-:W-:Y:S02]  /*4ca0*/  UMOV UR7, URZ ;  /* 0x0000003f00077c82 */ /* 0x000fe40008000000 */
[----:B------:R-:W-:Y:S02]  /*4cb0*/  UIADD3.64 UR12, UR6, -UR12, URZ ;  /* 0x8000000c060c7297 */ /* 0x000fe4000fffe03f */
[----:B------:R-:W-:Y:S02]  /*4cc0*/  USHF.R.S32.HI UR6, URZ, 0x1f, UR17 ;  /* 0x0000001f3f067899 */ /* 0x000fe40008011411 */
[----:B------:R-:W-:-:S04]  /*4cd0*/  IADD3 R142, P5, R142, UR17, RZ ;  /* 0x000000118e8e7c10 */ /* 0x000fc8000ffbe0ff */
[----:B------:R-:W-:Y:S02]  /*4ce0*/  IADD3.X R143, R143, UR6, RZ, P5, !PT ;  /* 0x000000068f8f7c10 */ /* 0x000fe4000affe4ff */
[----:B------:R-:W-:Y:S02]  /*4cf0*/  IADD3 R156, P5, R156, UR17, RZ ;  /* 0x000000119c9c7c10 */ /* 0x000fe4000ffbe0ff */
[----:B------:R-:W-:Y:S02]  /*4d00*/  IADD3 R6, P0, R6, UR17, RZ ;  /* 0x0000001106067c10 */ /* 0x000fe4000ff1e0ff */
[----:B------:R-:W-:Y:S02]  /*4d10*/  IADD3 R134, P1, R134, UR17, RZ ;  /* 0x0000001186867c10 */ /* 0x000fe4000ff3e0ff */
[----:B------:R-:W-:Y:S02]  /*4d20*/  IADD3 R136, P2, R136, UR17, RZ ;  /* 0x0000001188887c10 */ /* 0x000fe4000ff5e0ff */
[----:B------:R-:W-:Y:S01]  /*4d30*/  IADD3 R138, P3, R138, UR17, RZ ;  /* 0x000000118a8a7c10 */ /* 0x000fe2000ff7e0ff */
[----:B------:R-:W-:Y:S01]  /*4d40*/  QGMMA.64x128x32.F32.E5M2.E5M2 R24, gdesc[UR12], R24, gsb0 ;  /* 0x01e000000c1879f3 */ /* 0x000fe20008003818 */
[----:B------:R-:W-:-:S02]  /*4d50*/  IADD3.X R157, R157, UR6, RZ, P5, !PT ;  /* 0x000000069d9d7c10 */ /* 0x000fc4000affe4ff */
[----:B------:R-:W-:Y:S02]  /*4d60*/  IADD3 R182, P5, R182, UR17, RZ ;  /* 0x00000011b6b67c10 */ /* 0x000fe4000ffbe0ff */
[----:B------:R-:W-:Y:S02]  /*4d70*/  IADD3 R140, P4, R140, UR17, RZ ;  /* 0x000000118c8c7c10 */ /* 0x000fe4000ff9e0ff */
[----:B------:R-:W-:Y:S02]  /*4d80*/  IADD3.X R133, R133, UR6, RZ, P0, !PT ;  /* 0x0000000685857c10 */ /* 0x000fe400087fe4ff */
[----:B------:R-:W-:Y:S02]  /*4d90*/  IADD3.X R135, R135, UR6, RZ, P1, !PT ;  /* 0x0000000687877c10 */ /* 0x000fe40008ffe4ff */
[----:B------:R-:W-:Y:S02]  /*4da0*/  IADD3.X R137, R137, UR6, RZ, P2, !PT ;  /* 0x0000000689897c10 */ /* 0x000fe400097fe4ff */
[----:B------:R-:W-:-:S02]  /*4db0*/  IADD3.X R139, R139, UR6, RZ, P3, !PT ;  /* 0x000000068b8b7c10 */ /* 0x000fc40009ffe4ff */
[----:B------:R-:W-:Y:S02]  /*4dc0*/  IADD3 R144, P6, R144, UR17, RZ ;  /* 0x0000001190907c10 */ /* 0x000fe4000ffde0ff */
[----:B------:R-:W-:Y:S02]  /*4dd0*/  IADD3 R146, P0, R146, UR17, RZ ;  /* 0x0000001192927c10 */ /* 0x000fe4000ff1e0ff */
[----:B------:R-:W-:Y:S02]  /*4de0*/  IADD3 R148, P1, R148, UR17, RZ ;  /* 0x0000001194947c10 */ /* 0x000fe4000ff3e0ff */
[----:B------:R-:W-:Y:S02]  /*4df0*/  IADD3 R150, P2, R150, UR17, RZ ;  /* 0x0000001196967c10 */ /* 0x000fe4000ff5e0ff */
[----:B------:R-:W-:Y:S01]  /*4e00*/  IADD3 R152, P3, R152, UR17, RZ ;  /* 0x0000001198987c10 */ /* 0x000fe2000ff7e0ff */
[----:B------:R-:W-:Y:S01]  /*4e10*/  VIADD R104, R104, 0xffffffff ;  /* 0xffffffff68687836 */ /* 0x000fe20000000000 */
[----:B------:R-:W-:-:S02]  /*4e20*/  IADD3.X R125, R125, UR6, RZ, P5, !PT ;  /* 0x000000067d7d7c10 */ /* 0x000fc4000affe4ff */
[----:B------:R-:W-:Y:S02]  /*4e30*/  IADD3.X R141, R141, UR6, RZ, P4, !PT ;  /* 0x000000068d8d7c10 */ /* 0x000fe4000a7fe4ff */
[----:B------:R-:W-:Y:S02]  /*4e40*/  IADD3 R126, P5, R126, UR17, RZ ;  /* 0x000000117e7e7c10 */ /* 0x000fe4000ffbe0ff */
[----:B------:R-:W-:Y:S02]  /*4e50*/  IADD3 R154, P4, R154, UR17, RZ ;  /* 0x000000119a9a7c10 */ /* 0x000fe4000ff9e0ff */
[----:B------:R-:W-:Y:S02]  /*4e60*/  IADD3.X R145, R145, UR6, RZ, P6, !PT ;  /* 0x0000000691917c10 */ /* 0x000fe4000b7fe4ff */
[----:B------:R-:W-:Y:S02]  /*4e70*/  IADD3.X R147, R147, UR6, RZ, P0, !PT ;  /* 0x0000000693937c10 */ /* 0x000fe400087fe4ff */
[----:B------:R-:W-:-:S02]  /*4e80*/  IADD3.X R149, R149, UR6, RZ, P1, !PT ;  /* 0x0000000695957c10 */ /* 0x000fc40008ffe4ff */
[----:B------:R-:W-:Y:S02]  /*4e90*/  IADD3.X R151, R151, UR6, RZ, P2, !PT ;  /* 0x0000000697977c10 */ /* 0x000fe400097fe4ff */
[----:B------:R-:W-:Y:S02]  /*4ea0*/  IADD3.X R153, R153, UR6, RZ, P3, !PT ;  /* 0x0000000699997c10 */ /* 0x000fe40009ffe4ff */
[----:B------:R-:W-:Y:S02]  /*4eb0*/  IADD3 R158, P6, R158, UR17, RZ ;  /* 0x000000119e9e7c10 */ /* 0x000fe4000ffde0ff */
[----:B------:R-:W-:Y:S02]  /*4ec0*/  IADD3 R160, P0, R160, UR17, RZ ;  /* 0x00000011a0a07c10 */ /* 0x000fe4000ff1e0ff */
[----:B------:R-:W-:Y:S02]  /*4ed0*/  IADD3 R174, P1, R174, UR17, RZ ;  /* 0x00000011aeae7c10 */ /* 0x000fe4000ff3e0ff */
[----:B------:R-:W-:-:S02]  /*4ee0*/  IADD3 R176, P2, R176, UR17, RZ ;  /* 0x00000011b0b07c10 */ /* 0x000fc4000ff5e0ff */
[----:B------:R-:W-:Y:S02]  /*4ef0*/  IADD3 R178, P3, R178, UR17, RZ ;  /* 0x00000011b2b27c10 */ /* 0x000fe4000ff7e0ff */
[----:B------:R-:W-:Y:S02]  /*4f00*/  IADD3.X R112, R112, UR6, RZ, P5, !PT ;  /* 0x0000000670707c10 */ /* 0x000fe4000affe4ff */
[----:B------:R-:W-:Y:S02]  /*4f10*/  IADD3.X R155, R155, UR6, RZ, P4, !PT ;  /* 0x000000069b9b7c10 */ /* 0x000fe4000a7fe4ff */
[----:B------:R-:W-:Y:S02]  /*4f20*/  ISETP.NE.U32.AND P5, PT, R104, RZ, PT ;  /* 0x000000ff6800720c */ /* 0x000fe40003fa5070 */
[----:B------:R-:W-:Y:S02]  /*4f30*/  IADD3 R180, P4, R180, UR17, RZ ;  /* 0x00000011b4b47c10 */ /* 0x000fe4000ff9e0ff */
[----:B------:R-:W-:-:S02]  /*4f40*/  IADD3.X R159, R159, UR6, RZ, P6, !PT ;  /* 0x000000069f9f7c10 */ /* 0x000fc4000b7fe4ff */
[----:B------:R-:W-:Y:S02]  /*4f50*/  IADD3.X R161, R161, UR6, RZ, P0, !PT ;  /* 0x00000006a1a17c10 */ /* 0x000fe400087fe4ff */
[----:B------:R-:W-:Y:S02]  /*4f60*/  IADD3.X R175, R175, UR6, RZ, P1, !PT ;  /* 0x00000006afaf7c10 */ /* 0x000fe40008ffe4ff */
[----:B------:R-:W-:Y:S02]  /*4f70*/  IADD3.X R131, R131, UR6, RZ, P2, !PT ;  /* 0x0000000683837c10 */ /* 0x000fe400097fe4ff */
[----:B------:R-:W-:Y:S02]  /*4f80*/  IADD3.X R129, R129, UR6, RZ, P3, !PT ;  /* 0x0000000681817c10 */ /* 0x000fe40009ffe4ff */
[----:B------:R-:W-:Y:S02]  /*4f90*/  IADD3 R184, P6, R184, UR17, RZ ;  /* 0x00000011b8b87c10 */ /* 0x000fe4000ffde0ff */
[----:B------:R-:W-:-:S02]  /*4fa0*/  IADD3 R186, P0, R186, UR17, RZ ;  /* 0x00000011baba7c10 */ /* 0x000fc4000ff1e0ff */
[----:B------:R-:W-:Y:S02]  /*4fb0*/  IADD3 R188, P1, R188, UR17, RZ ;  /* 0x00000011bcbc7c10 */ /* 0x000fe4000ff3e0ff */
[----:B------:R-:W-:Y:S02]  /*4fc0*/  IADD3 R132, P2, R132, UR17, RZ ;  /* 0x0000001184847c10 */ /* 0x000fe4000ff5e0ff */
[----:B------:R-:W-:Y:S02]  /*4fd0*/  IADD3 R130, P3, R130, UR17, RZ ;  /* 0x0000001182827c10 */ /* 0x000fe4000ff7e0ff */
[----:B------:R-:W-:Y:S02]  /*4fe0*/  IADD3.X R127, R127, UR6, RZ, P4, !PT ;  /* 0x000000067f7f7c10 */ /* 0x000fe4000a7fe4ff */
        /* <DEDUP_REMOVED lines=11> */
[----:B------:R-:W-:Y:S01]  /*50a0*/  IADD3.X R113, R113, UR6, RZ, P4, !PT ;  /* 0x0000000671717c10 */ /* 0x000fe2000a7fe4ff */
[----:B------:R-:W-:Y:S01]  /*50b0*/  UIADD3 UR9, UR9, -0x40, URZ ;  /* 0xffffffc009097890 */ /* 0x000fe2000fffe03f */
[----:B------:R-:W-:Y:S02]  /*50c0*/  IADD3 R114, P4, R7, R114, RZ ;  /* 0x0000007207727210 */ /* 0x000fe40007f9e0ff */
[----:B------:R-:W-:-:S02]  /*50d0*/  IADD3.X R111, R111, UR6, RZ, P6, !PT ;  /* 0x000000066f6f7c10 */ /* 0x000fc4000b7fe4ff */
[----:B------:R-:W-:Y:S02]  /*50e0*/  IADD3.X R110, R110, UR6, RZ, P0, !PT ;  /* 0x000000066e6e7c10 */ /* 0x000fe400087fe4ff */
[----:B------:R-:W-:Y:S02]  /*50f0*/  IADD3.X R109, R109, UR6, RZ, P1, !PT ;  /* 0x000000066d6d7c10 */ /* 0x000fe40008ffe4ff */
[----:B------:R-:W-:Y:S02]  /*5100*/  IADD3.X R108, R108, UR6, RZ, P2, !PT ;  /* 0x000000066c6c7c10 */ /* 0x000fe400097fe4ff */
[----:B------:R-:W-:Y:S02]  /*5110*/  IADD3.X R107, R107, UR6, RZ, P3, !PT ;  /* 0x000000066b6b7c10 */ /* 0x000fe40009ffe4ff */
[----:B------:R-:W-:Y:S01]  /*5120*/  LEA.HI.X.SX32 R106, R7, R106, 0x1, P4 ;  /* 0x0000006a076a7211 */ /* 0x000fe200020f0eff */
[----:B------:R-:W-:Y:S02]  /*5130*/  WARPGROUP.DEPBAR.LE gsb0, 0x0 ;  /* 0x00008000000079c5 */ /* 0x000fe40000010000 */
[----:B-1----:R-:W-:Y:S05]  /*5140*/  @P5 BRA `(.L_x_2) ;  /* 0xffffffe000545947 */ /* 0x002fea000383ffff */
.L_x_1:
[----:B------:R-:W-:Y:S01]  /*5150*/  F2FP.SATFINITE.E5M2.F32.PACK_AB_MERGE_C R24, R25, R24, RZ ;  /* 0x000000181918723e */ /* 0x000fe200048060ff */
[C---:B------:R-:W-:Y:S01]  /*5160*/  IMAD.SHL.U32 R5, R0.reuse, 0x100, RZ ;  /* 0x0000010000057824 */ /* 0x040fe200078e00ff */
[----:B------:R-:W-:Y:S01]  /*5170*/  F2FP.SATFINITE.E5M2.F32.PACK_AB_MERGE_C R28, R29, R28, RZ ;  /* 0x0000001c1d1c723e */ /* 0x000fe200048060ff */
[----:B------:R-:W-:Y:S01]  /*5180*/  IMAD.SHL.U32 R25, R0, 0x10, RZ ;  /* 0x0000001000197824 */ /* 0x000fe200078e00ff */
[----:B------:R-:W-:Y:S01]  /*5190*/  F2FP.SATFINITE.E5M2.F32.PACK_AB_MERGE_C R32, R33, R32, RZ ;  /* 0x000000202120723e */ /* 0x000fe200048060ff */
[----:B------:R-:W-:Y:S01]  /*51a0*/  ULDC.64 UR4, c[0x0][0x228] ;  /* 0x00008a0000047ab9 */ /* 0x000fe20000000a00 */
[----:B------:R-:W-:Y:S01]  /*51b0*/  F2FP.SATFINITE.E5M2.F32.PACK_AB_MERGE_C R85, R85, R84, RZ ;  /* 0x000000545555723e */ /* 0x000fe200048060ff */
[----:B------:R-:W-:Y:S01]  /*51c0*/  ULDC UR6, c[0x0][0x22c] ;  /* 0x00008b0000067ab9 */ /* 0x000fe20000000800 */
[----:B------:R-:W-:Y:S01]  /*51d0*/  SHF.R.U32.HI R84, RZ, 0x7, R0 ;  /* 0x00000007ff547819 */ /* 0x000fe20000011600 */
[----:B------:R-:W-:Y:S01]  /*51e0*/  ULDC UR7, c[0x0][0x22c] ;  /* 0x00008b0000077ab9 */ /* 0x000fe20000000800 */
[----:B------:R-:W-:-:S02]  /*51f0*/  LOP3.LUT R11, R24, 0xffff, RZ, 0xc0, !PT ;  /* 0x0000ffff180b7812 */ /* 0x000fc400078ec0ff */
[----:B------:R-:W-:Y:S02]  /*5200*/  LOP3.LUT R116, R32, 0xffff, RZ, 0xc0, !PT ;  /* 0x0000ffff20747812 */ /* 0x000fe400078ec0ff */
[----:B------:R-:W-:Y:S02]  /*5210*/  LOP3.LUT R16, R28, 0xffff, RZ, 0xc0, !PT ;  /* 0x0000ffff1c107812 */ /* 0x000fe400078ec0ff */
[----:B------:R-:W-:Y:S02]  /*5220*/  F2FP.SATFINITE.E5M2.F32.PACK_AB_MERGE_C R27, R27, R26, RZ ;  /* 0x0000001a1b1b723e */ /* 0x000fe400048060ff */
[----:B------:R-:W-:Y:S02]  /*5230*/  F2FP.SATFINITE.E5M2.F32.PACK_AB_MERGE_C R31, R31, R30, RZ ;  /* 0x0000001e1f1f723e */ /* 0x000fe400048060ff */
[----:B------:R-:W-:Y:S02]  /*5240*/  F2FP.SATFINITE.E5M2.F32.PACK_AB_MERGE_C R35, R35, R34, RZ ;  /* 0x000000222323723e */ /* 0x000fe400048060ff */
[----:B------:R-:W-:-:S02]  /*5250*/  LOP3.LUT R5, R5, 0x800, RZ, 0xc0, !PT ;  /* 0x0000080005057812 */ /* 0x000fc400078ec0ff */
[----:B------:R-:W-:Y:S02]  /*5260*/  LOP3.LUT R0, R25, 0x70, RZ, 0xc0, !PT ;  /* 0x0000007019007812 */ /* 0x000fe400078ec0ff */
[----:B------:R-:W-:Y:S02]  /*5270*/  SGXT.U32 R84, R84, 0x1 ;  /* 0x000000015454781a */ /* 0x000fe40000000000 */
[----:B------:R-:W-:Y:S02]  /*5280*/  PRMT R7, R116, 0x3340, R1 ;  /* 0x0000334074077816 */ /* 0x000fe40000000001 */
[----:B------:R-:W-:Y:S02]  /*5290*/  PRMT R6, R11, 0x3340, R16 ;  /* 0x000033400b067816 */ /* 0x000fe40000000010 */
[----:B------:R-:W-:Y:S02]  /*52a0*/  F2FP.SATFINITE.E5M2.F32.PACK_AB_MERGE_C R41, R41, R40, RZ ;  /* 0x000000282929723e */ /* 0x000fe400048060ff */
[----:B------:R-:W-:-:S02]  /*52b0*/  F2FP.SATFINITE.E5M2.F32.PACK_AB_MERGE_C R45, R45, R44, RZ ;  /* 0x0000002c2d2d723e */ /* 0x000fc400048060ff */
[----:B------:R-:W-:Y:S02]  /*52c0*/  F2FP.SATFINITE.E5M2.F32.PACK_AB_MERGE_C R49, R49, R48, RZ ;  /* 0x000000303131723e */ /* 0x000fe400048060ff */
[----:B------:R-:W-:Y:S02]  /*52d0*/  LOP3.LUT R13, R27, 0xffff, RZ, 0xc0, !PT ;  /* 0x0000ffff1b0d7812 */ /* 0x000fe400078ec0ff */
[----:B------:R-:W-:Y:S02]  /*52e0*/  LOP3.LUT R20, R31, 0xffff, RZ, 0xc0, !PT ;  /* 0x0000ffff1f147812 */ /* 0x000fe400078ec0ff */
[----:B------:R-:W-:Y:S02]  /*52f0*/  LOP3.LUT R120, R35, 0xffff, RZ, 0xc0, !PT ;  /* 0x0000ffff23787812 */ /* 0x000fe400078ec0ff */
[----:B------:R-:W-:Y:S02]  /*5300*/  F2FP.SATFINITE.E5M2.F32.PACK_AB_MERGE_C R37, R37, R36, RZ ;  /* 0x000000242525723e */ /* 0x000fe400048060ff */
[----:B------:R-:W-:-:S02]  /*5310*/  F2FP.SATFINITE.E5M2.F32.PACK_AB_MERGE_C R39, R39, R38, RZ ;  /* 0x000000262727723e */ /* 0x000fc400048060ff */
[----:B------:R-:W-:Y:S02]  /*5320*/  F2FP.SATFINITE.E5M2.F32.PACK_AB_MERGE_C R43, R43, R42, RZ ;  /* 0x0000002a2b2b723e */ /* 0x000fe400048060ff */
[----:B------:R-:W-:Y:S02]  /*5330*/  F2FP.SATFINITE.E5M2.F32.PACK_AB_MERGE_C R47, R47, R46, RZ ;  /* 0x0000002e2f2f723e */ /* 0x000fe400048060ff */
[----:B------:R-:W-:Y:S02]  /*5340*/  F2FP.SATFINITE.E5M2.F32.PACK_AB_MERGE_C R51, R51, R50, RZ ;  /* 0x000000323333723e */ /* 0x000fe400048060ff */
[----:B------:R-:W-:Y:S02]  /*5350*/  F2FP.SATFINITE.E5M2.F32.PACK_AB_MERGE_C R53, R53, R52, RZ ;  /* 0x000000343535723e */ /* 0x000fe400048060ff */
        /* <DEDUP_REMOVED lines=16> */
[----:B------:R-:W-:Y:S02]  /*5460*/  IADD3 R5, R5, UR8, R0 ;  /* 0x0000000805057c10 */ /* 0x000fe4000fffe000 */
[C---:B------:R-:W-:Y:S02]  /*5470*/  LOP3.LUT R86, R3.reuse, R84, RZ, 0xfc, !PT ;  /* 0x0000005403567212 */ /* 0x040fe400078efcff */
[C-C-:B------:R-:W-:Y:S02]  /*5480*/  LOP3.LUT R29, R3.reuse, 0x7e, R84.reuse, 0xfe, !PT ;  /* 0x0000007e031d7812 */ /* 0x140fe400078efe54 */
[----:B------:R-:W-:-:S02]  /*5490*/  LOP3.LUT R33, R3, 0x7c, R84, 0xfe, !PT ;  /* 0x0000007c03217812 */ /* 0x000fc400078efe54 */
[C-C-:B------:R-:W-:Y:S02]  /*54a0*/  LOP3.LUT R88, R3.reuse, 0x7a, R84.reuse, 0xfe, !PT ;  /* 0x0000007a03587812 */ /* 0x140fe400078efe54 */
[C-C-:B------:R-:W-:Y:S02]  /*54b0*/  LOP3.LUT R89, R3.reuse, 0x78, R84.reuse, 0xfe, !PT ;  /* 0x0000007803597812 */ /* 0x140fe400078efe54 */
[C-C-:B------:R-:W-:Y:S02]  /*54c0*/  LOP3.LUT R90, R3.reuse, 0x76, R84.reuse, 0xfe, !PT ;  /* 0x00000076035a7812 */ /* 0x140fe400078efe54 */
[C-C-:B------:R-:W-:Y:S02]  /*54d0*/  LOP3.LUT R91, R3.reuse, 0x74, R84.reuse, 0xfe, !PT ;  /* 0x00000074035b7812 */ /* 0x140fe400078efe54 */
        /* <DEDUP_REMOVED lines=56> */
[----:B------:R-:W-:Y:S02]  /*5860*/  LOP3.LUT R84, R3, 0x2, R84, 0xfe, !PT ;  /* 0x0000000203547812 */ /* 0x000fe400078efe54 */
[----:B------:R-:W-:Y:S02]  /*5870*/  PRMT R10, R6, 0x5410, R7 ;  /* 0x00005410060a7816 */ /* 0x000fe40000000007 */
[----:B------:R-:W-:Y:S02]  /*5880*/  LOP3.LUT R4, R4, 0x780, RZ, 0xc0, !PT ;  /* 0x0000078004047812 */ /* 0x000fe400078ec0ff */
[----:B------:R-:W-:Y:S02]  /*5890*/  LOP3.LUT R41, R41, 0xffff, RZ, 0xc0, !PT ;  /* 0x0000ffff29297812 */ /* 0x000fe400078ec0ff */
[----:B------:R-:W-:Y:S01]  /*58a0*/  LOP3.LUT R124, R45, 0xffff, RZ, 0xc0, !PT ;  /* 0x0000ffff2d7c7812 */ /* 0x000fe200078ec0ff */
[----:B------:R-:W-:Y:S01]  /*58b0*/  IMAD.IADD R27, R4, 0x1, R5 ;  /* 0x00000001041b7824 */ /* 0x000fe200078e0205 */
[----:B------:R-:W-:-:S02]  /*58c0*/  LOP3.LUT R132, R49, 0xffff, RZ, 0xc0, !PT ;  /* 0x0000ffff31847812 */ /* 0x000fc400078ec0ff */
[----:B------:R-:W-:Y:S02]  /*58d0*/  PRMT R6, R120, 0x3340, R1 ;  /* 0x0000334078067816 */ /* 0x000fe40000000001 */
[----:B------:R-:W-:Y:S02]  /*58e0*/  PRMT R3, R13, 0x3340, R20 ;  /* 0x000033400d037816 */ /* 0x000fe40000000014 */
[----:B------:R-:W-:Y:S02]  /*58f0*/  LOP3.LUT R57, R57, 0xffff, RZ, 0xc0, !PT ;  /* 0x0000ffff39397812 */ /* 0x000fe400078ec0ff */
[----:B------:R-:W-:Y:S02]  /*5900*/  LOP3.LUT R59, R59, 0xffff, RZ, 0xc0, !PT ;  /* 0x0000ffff3b3b7812 */ /* 0x000fe400078ec0ff */
[----:B------:R-:W-:Y:S02]  /*5910*/  LOP3.LUT R136, R61, 0xffff, RZ, 0xc0, !PT ;  /* 0x0000ffff3d887812 */ /* 0x000fe400078ec0ff */
[----:B------:R-:W-:-:S02]  /*5920*/  LOP3.LUT R138, R63, 0xffff, RZ, 0xc0, !PT ;  /* 0x0000ffff3f8a7812 */ /* 0x000fc400078ec0ff */
[----:B------:R-:W-:Y:S02]  /*5930*/  LOP3.LUT R140, R65, 0xffff, RZ, 0xc0, !PT ;  /* 0x0000ffff418c7812 */ /* 0x000fe400078ec0ff */
[----:B------:R-:W-:Y:S02]  /*5940*/  LOP3.LUT R142, R67, 0xffff, RZ, 0xc0, !PT ;  /* 0x0000ffff438e7812 */ /* 0x000fe400078ec0ff */
[----:B------:R-:W-:Y:S02]  /*5950*/  LOP3.LUT R43, R43, 0xffff, RZ, 0xc0, !PT ;  /* 0x0000ffff2b2b7812 */ /* 0x000fe400078ec0ff */
[----:B------:R-:W-:Y:S02]  /*5960*/  LOP3.LUT R128, R47, 0xffff, RZ, 0xc0, !PT ;  /* 0x0000ffff2f807812 */ /* 0x000fe400078ec0ff */
[----:B------:R-:W-:Y:S02]  /*5970*/  LOP3.LUT R134, R51, 0xffff, RZ, 0xc0, !PT ;  /* 0x0000ffff33867812 */ /* 0x000fe400078ec0ff */
[----:B------:R-:W-:-:S02]  /*5980*/  PRMT R8, R132, 0x3340, R1 ;  /* 0x0000334084087816 */ /* 0x000fc40000000001 */
[----:B------:R-:W-:Y:S02]  /*5990*/  PRMT R7, R41, 0x3340, R124 ;  /* 0x0000334029077816 */ /* 0x000fe4000000007c */
[----:B------:R-:W-:Y:S02]  /*59a0*/  PRMT R14, R3, 0x5410, R6 ;  /* 0x00005410030e7816 */ /* 0x000fe40000000006 */
[----:B------:R-:W-:Y:S02]  /*59b0*/  LOP3.LUT R73, R73, 0xffff, RZ, 0xc0, !PT ;  /* 0x0000ffff49497812 */ /* 0x000fe400078ec0ff */
[----:B------:R-:W-:Y:S02]  /*59c0*/  LOP3.LUT R144, R77, 0xffff, RZ, 0xc0, !PT ;  /* 0x0000ffff4d907812 */ /* 0x000fe400078ec0ff */
[----:B------:R-:W-:Y:S02]  /*59d0*/  LOP3.LUT R148, R81, 0xffff, RZ, 0xc0, !PT ;  /* 0x0000ffff51947812 */ /* 0x000fe400078ec0ff */
[----:B------:R-:W-:-:S02]  /*59e0*/  PRMT R4, R140, 0x3340, R1 ;  /* 0x000033408c047816 */ /* 0x000fc40000000001 */
[--C-:B------:R-:W-:Y:S02]  /*59f0*/  PRMT R6, R142, 0x3340, R1.reuse ;  /* 0x000033408e067816 */ /* 0x100fe40000000001 */
[----:B------:R-:W-:Y:S02]  /*5a00*/  PRMT R3, R57, 0x3340, R136 ;  /* 0x0000334039037816 */ /* 0x000fe40000000088 */
[----:B------:R-:W-:Y:S02]  /*5a10*/  PRMT R5, R59, 0x3340, R138 ;  /* 0x000033403b057816 */ /* 0x000fe4000000008a */
[----:B------:R-:W-:Y:S02]  /*5a20*/  PRMT R12, R134, 0x3340, R1 ;  /* 0x00003340860c7816 */ /* 0x000fe40000000001 */
[----:B------:R-:W-:Y:S02]  /*5a30*/  PRMT R9, R43, 0x3340, R128 ;  /* 0x000033402b097816 */ /* 0x000fe40000000080 */
[----:B------:R-:W-:-:S02]  /*5a40*/  PRMT R18, R7, 0x5410, R8 ;  /* 0x0000541007127816 */ /* 0x000fc40000000008 */
[----:B------:R-:W-:Y:S02]  /*5a50*/  LOP3.LUT R75, R75, 0xffff, RZ, 0xc0, !PT ;  /* 0x0000ffff4b4b7812 */ /* 0x000fe400078ec0ff */
[----:B------:R-:W-:Y:S02]  /*5a60*/  LOP3.LUT R146, R79, 0xffff, RZ, 0xc0, !PT ;  /* 0x0000ffff4f927812 */ /* 0x000fe400078ec0ff */
[----:B------:R-:W-:Y:S02]  /*5a70*/  LOP3.LUT R150, R83, 0xffff, RZ, 0xc0, !PT ;  /* 0x0000ffff53967812 */ /* 0x000fe400078ec0ff */
[----:B------:R-:W-:Y:S02]  /*5a80*/  PRMT R8, R148, 0x3340, R1 ;  /* 0x0000334094087816 */ /* 0x000fe40000000001 */
[----:B------:R-:W-:Y:S02]  /*5a90*/  PRMT R7, R73, 0x3340, R144 ;  /* 0x0000334049077816 */ /* 0x000fe40000000090 */
[----:B------:R-:W-:-:S02]  /*5aa0*/  PRMT R118, R3, 0x5410, R4 ;  /* 0x0000541003767816 */ /* 0x000fc40000000004 */
[----:B------:R-:W-:Y:S02]  /*5ab0*/  PRMT R122, R5, 0x5410, R6 ;  /* 0x00005410057a7816 */ /* 0x000fe40000000006 */
[----:B------:R-:W-:Y:S02]  /*5ac0*/  SHF.R.U32.HI R4, RZ, 0x8, R16 ;  /* 0x00000008ff047819 */ /* 0x000fe40000011610 */
[----:B------:R-:W-:Y:S02]  /*5ad0*/  SHF.R.U32.HI R3, RZ, 0x8, R11 ;  /* 0x00000008ff037819 */ /* 0x000fe4000001160b */
[----:B------:R-:W-:Y:S02]  /*5ae0*/  SHF.R.U32.HI R5, RZ, 0x8, R116 ;  /* 0x00000008ff057819 */ /* 0x000fe40000011674 */
[----:B------:R-:W-:Y:S02]  /*5af0*/  PRMT R22, R9, 0x5410, R12 ;  /* 0x0000541009167816 */ /* 0x000fe4000000000c */
[----:B------:R-:W-:-:S02]  /*5b00*/  PRMT R12, R150, 0x3340, R1 ;  /* 0x00003340960c7816 */ /* 0x000fc40000000001 */
[----:B------:R-:W-:Y:S02]  /*5b10*/  PRMT R9, R75, 0x3340, R146 ;  /* 0x000033404b097816 */ /* 0x000fe40000000092 */
[----:B------:R-:W-:Y:S02]  /*5b20*/  PRMT R126, R7, 0x5410, R8 ;  /* 0x00005410077e7816 */ /* 0x000fe40000000008 */
[----:B------:R-:W-:Y:S02]  /*5b30*/  LOP3.LUT R4, R4, 0xffff, RZ, 0xc0, !PT ;  /* 0x0000ffff04047812 */ /* 0x000fe400078ec0ff */
[----:B------:R-:W-:Y:S02]  /*5b40*/  LOP3.LUT R3, R3, 0xffff, RZ, 0xc0, !PT ;  /* 0x0000ffff03037812 */ /* 0x000fe400078ec0ff */
[----:B------:R-:W-:Y:S02]  /*5b50*/  LOP3.LUT R5, R5, 0xffff, RZ, 0xc0, !PT ;  /* 0x0000ffff05057812 */ /* 0x000fe400078ec0ff */
[----:B------:R-:W-:-:S02]  /*5b60*/  SHF.R.U32.HI R6, RZ, 0x8, R41 ;  /* 0x00000008ff067819 */ /* 0x000fc40000011629 */
[----:B------:R-:W-:Y:S02]  /*5b70*/  SHF.R.U32.HI R7, RZ, 0x8, R124 ;  /* 0x00000008ff077819 */ /* 0x000fe4000001167c */
[----:B------:R-:W-:Y:S02]  /*5b80*/  PRMT R130, R9, 0x5410, R12 ;  /* 0x0000541009827816 */ /* 0x000fe4000000000c */
[----:B------:R-:W-:Y:S02]  /*5b90*/  PRMT R9, R3, 0x3340, R4 ;  /* 0x0000334003097816 */ /* 0x000fe40000000004 */
[----:B------:R-:W-:Y:S02]  /*5ba0*/  PRMT R12, R5, 0x3340, R2 ;  /* 0x00003340050c7816 */ /* 0x000fe40000000002 */
[----:B------:R-:W-:Y:S02]  /*5bb0*/  SHF.R.U32.HI R8, RZ, 0x8, R132 ;  /* 0x00000008ff087819 */ /* 0x000fe40000011684 */
[----:B------:R-:W-:-:S02]  /*5bc0*/  LOP3.LUT R7, R7, 0xffff, RZ, 0xc0, !PT ;  /* 0x0000ffff07077812 */ /* 0x000fc400078ec0ff */
[----:B------:R-:W-:Y:S02]  /*5bd0*/  LOP3.LUT R6, R6, 0xffff, RZ, 0xc0, !PT ;  /* 0x0000ffff06067812 */ /* 0x000fe400078ec0ff */
[----:B------:R-:W-:Y:S02]  /*5be0*/  SHF.R.U32.HI R3, RZ, 0x8, R13 ;  /* 0x00000008ff037819 */ /* 0x000fe4000001160d */
[----:B------:R-:W-:Y:S02]  /*5bf0*/  SHF.R.U32.HI R4, RZ, 0x8, R20 ;  /* 0x00000008ff047819 */ /* 0x000fe40000011614 */
[----:B------:R-:W-:Y:S02]  /*5c00*/  SHF.R.U32.HI R5, RZ, 0x8, R120 ;  /* 0x00000008ff057819 */ /* 0x000fe40000011678 */
[----:B------:R-:W-:Y:S02]  /*5c10*/  LOP3.LUT R8, R8, 0xffff, RZ, 0xc0, !PT ;  /* 0x0000ffff08087812 */ /* 0x000fe400078ec0ff */
[----:B------:R-:W-:-:S02]  /*5c20*/  PRMT R13, R6, 0x3340, R7 ;  /* 0x00003340060d7816 */ /* 0x000fc40000000007 */
[----:B------:R-:W-:Y:S02]  /*5c30*/  LOP3.LUT R4, R4, 0xffff, RZ, 0xc0, !PT ;  /* 0x0000ffff04047812 */ /* 0x000fe400078ec0ff */
[----:B------:R-:W-:Y:S02]  /*5c40*/  LOP3.LUT R3, R3, 0xffff, RZ, 0xc0, !PT ;  /* 0x0000ffff03037812 */ /* 0x000fe400078ec0ff */
[----:B------:R-:W-:Y:S02]  /*5c50*/  LOP3.LUT R5, R5, 0xffff, RZ, 0xc0, !PT ;  /* 0x0000ffff05057812 */ /* 0x000fe400078ec0ff */
[----:B------:R-:W-:Y:S02]  /*5c60*/  SHF.R.U32.HI R6, RZ, 0x8, R57 ;  /* 0x00000008ff067819 */ /* 0x000fe40000011639 */
[----:B------:R-:W-:Y:S02]  /*5c70*/  SHF.R.U32.HI R7, RZ, 0x8, R136 ;  /* 0x00000008ff077819 */ /* 0x000fe40000011688 */
[----:B------:R-:W-:Y:S01]  /*5c80*/  ISETP.GE.AND P0, PT, R2, UR4, PT ;  /* 0x0000000402007c0c */ /* 0x000fe2000bf06270 */
[----:B------:R-:W-:Y:S01]  /*5c90*/  ULDC UR4, c[0x0][0x244] ;  /* 0x0000910000047ab9 */ /* 0x000fe20000000800 */
[----:B------:R-:W-:-:S02]  /*5ca0*/  PRMT R20, R8, 0x3340, R1 ;  /* 0x0000334008147816 */ /* 0x000fc40000000001 */
[----:B------:R-:W-:Y:S02]  /*5cb0*/  PRMT R11, R3, 0x3340, R4 ;  /* 0x00003340030b7816 */ /* 0x000fe40000000004 */
[----:B------:R-:W-:Y:S02]  /*5cc0*/  PRMT R16, R5, 0x3340, R2 ;  /* 0x0000334005107816 */ /* 0x000fe40000000002 */
[----:B------:R-:W-:Y:S02]  /*5cd0*/  SHF.R.U32.HI R8, RZ, 0x8, R140 ;  /* 0x00000008ff087819 */ /* 0x000fe4000001168c */
[----:B------:R-:W-:Y:S02]  /*5ce0*/  LOP3.LUT R7, R7, 0xffff, RZ, 0xc0, !PT ;  /* 0x0000ffff07077812 */ /* 0x000fe400078ec0ff */
[----:B------:R-:W-:Y:S02]  /*5cf0*/  LOP3.LUT R6, R6, 0xffff, RZ, 0xc0, !PT ;  /* 0x0000ffff06067812 */ /* 0x000fe400078ec0ff */
[----:B------:R-:W-:-:S02]  /*5d00*/  SHF.R.U32.HI R3, RZ, 0x8, R43 ;  /* 0x00000008ff037819 */ /* 0x000fc4000001162b */
[----:B------:R-:W-:Y:S02]  /*5d10*/  SHF.R.U32.HI R4, RZ, 0x8, R128 ;  /* 0x00000008ff047819 */ /* 0x000fe40000011680 */
[----:B------:R-:W-:Y:S02]  /*5d20*/  SHF.R.U32.HI R5, RZ, 0x8, R134 ;  /* 0x00000008ff057819 */ /* 0x000fe40000011686 */
[----:B------:R-:W-:Y:S02]  /*5d30*/  ISETP.LT.AND P5, PT, R17, UR6, !P0 ;  /* 0x0000000611007c0c */ /* 0x000fe4000c7a1270 */
[----:B------:R-:W-:Y:S02]  /*5d40*/  LOP3.LUT R8, R8, 0xffff, RZ, 0xc0, !PT ;  /* 0x0000ffff08087812 */ /* 0x000fe400078ec0ff */
[----:B------:R-:W-:Y:S02]  /*5d50*/  PRMT R17, R6, 0x3340, R7 ;  /* 0x0000334006117816 */ /* 0x000fe40000000007 */
[----:B------:R-:W-:-:S02]  /*5d60*/  LOP3.LUT R4, R4, 0xffff, RZ, 0xc0, !PT ;  /* 0x0000ffff04047812 */ /* 0x000fc400078ec0ff */
[----:B------:R-:W-:Y:S02]  /*5d70*/  LOP3.LUT R3, R3, 0xffff, RZ, 0xc0, !PT ;  /* 0x0000ffff03037812 */ /* 0x000fe400078ec0ff */
[----:B------:R-:W-:Y:S02]  /*5d80*/  LOP3.LUT R5, R5, 0xffff, RZ, 0xc0, !PT ;  /* 0x0000ffff05057812 */ /* 0x000fe400078ec0ff */
[----:B------:R-:W-:Y:S02]  /*5d90*/  SHF.R.U32.HI R6, RZ, 0x8, R73 ;  /* 0x00000008ff067819 */ /* 0x000fe40000011649 */
[----:B------:R-:W-:Y:S02]  /*5da0*/  SHF.R.U32.HI R7, RZ, 0x8, R144 ;  /* 0x00000008ff077819 */ /* 0x000fe40000011690 */
[----:B------:R-:W-:Y:S01]  /*5db0*/  ISETP.LT.AND P4, PT, R15, UR7, !P0 ;  /* 0x000000070f007c0c */ /* 0x000fe2000c781270 */
[----:B------:R-:W-:Y:S01]  /*5dc0*/  ULDC.64 UR6, c[0x0][0x220] ;  /* 0x0000880000067ab9 */ /* 0x000fe20000000a00 */
        /* <DEDUP_REMOVED lines=9> */
[----:B------:R-:W-:Y:S02]  /*5e60*/  LOP3.LUT R8, R8, 0xffff, RZ, 0xc0, !PT ;  /* 0x0000ffff08087812 */ /* 0x000fe400078ec0ff */
[----:B------:R-:W-:Y:S02]  /*5e70*/  PRMT R21, R6, 0x3340, R7 ;  /* 0x0000334006157816 */ /* 0x000fe40000000007 */
[----:B------:R-:W-:Y:S02]  /*5e80*/  LOP3.LUT R4, R4, 0xffff, RZ, 0xc0, !PT ;  /* 0x0000ffff04047812 */ /* 0x000fe400078ec0ff */
[----:B------:R-:W-:-:S02]  /*5e90*/  LOP3.LUT R3, R3, 0xffff, RZ, 0xc0, !PT ;  /* 0x0000ffff03037812 */ /* 0x000fc400078ec0ff */
[----:B------:R-:W-:Y:S02]  /*5ea0*/  LOP3.LUT R5, R5, 0xffff, RZ, 0xc0, !PT ;  /* 0x0000ffff05057812 */ /* 0x000fe400078ec0ff */
[----:B------:R-:W-:Y:S02]  /*5eb0*/  SHF.R.U32.HI R6, RZ, 0x8, R146 ;  /* 0x00000008ff067819 */ /* 0x000fe40000011692 */
[----:B------:R-:W-:Y:S02]  /*5ec0*/  PRMT R12, R9, 0x5410, R12 ;  /* 0x00005410090c7816 */ /* 0x000fe4000000000c */
[----:B------:R-:W-:Y:S02]  /*5ed0*/  PRMT R16, R11, 0x5410, R16 ;  /* 0x000054100b107816 */ /* 0x000fe40000000010 */
[----:B------:R-:W-:Y:S02]  /*5ee0*/  LOP3.LUT R37, R37, 0xffff, RZ, 0xc0, !PT ;  /* 0x0000ffff25257812 */ /* 0x000fe400078ec0ff */
[----:B------:R-:W-:-:S02]  /*5ef0*/  LOP3.LUT R39, R39, 0xffff, RZ, 0xc0, !PT ;  /* 0x0000ffff27277812 */ /* 0x000fc400078ec0ff */
[----:B------:R-:W-:Y:S02]  /*5f00*/  PRMT R128, R8, 0x3340, R1 ;  /* 0x0000334008807816 */ /* 0x000fe40000000001 */
[----:B------:R-:W-:Y:S02]  /*5f10*/  PRMT R19, R3, 0x3340, R4 ;  /* 0x0000334003137816 */ /* 0x000fe40000000004 */
[----:B------:R-:W-:Y:S02]  /*5f20*/  PRMT R124, R5, 0x3340, R2 ;  /* 0x00003340057c7816 */ /* 0x000fe40000000002 */
[----:B------:R-:W-:Y:S02]  /*5f30*/  LOP3.LUT R8, R6, 0xffff, RZ, 0xc0, !PT ;  /* 0x0000ffff06087812 */ /* 0x000fe400078ec0ff */
[--C-:B------:R-:W-:Y:S02]  /*5f40*/  PRMT R4, R10, 0x4210, R37.reuse ;  /* 0x000042100a047816 */ /* 0x100fe40000000025 */
[----:B------:R-:W-:-:S02]  /*5f50*/  PRMT R5, R12, 0x5210, R37 ;  /* 0x000052100c057816 */ /* 0x000fc40000000025 */
[--C-:B------:R-:W-:Y:S02]  /*5f60*/  PRMT R6, R14, 0x4210, R39.reuse ;  /* 0x000042100e067816 */ /* 0x100fe40000000027 */
[----:B------:R-:W-:Y:S01]  /*5f70*/  PRMT R7, R16, 0x5210, R39 ;  /* 0x0000521010077816 */ /* 0x000fe20000000027 */
[----:B------:R-:W-:Y:S01]  /*5f80*/  BAR.SYNC.DEFER_BLOCKING 0x0 ;  /* 0x0000000000007b1d */ /* 0x000fe20000010000 */
[----:B------:R-:W-:Y:S02]  /*5f90*/  SHF.R.U32.HI R3, RZ, 0x8, R75 ;  /* 0x00000008ff037819 */ /* 0x000fe4000001164b */
[----:B------:R-:W-:Y:S02]  /*5fa0*/  LOP3.LUT R25, R25, 0xff0, RZ, 0xc0, !PT ;  /* 0x00000ff019197812 */ /* 0x000fe400078ec0ff */
[----:B------:R-:W-:Y:S02]  /*5fb0*/  LOP3.LUT R9, R3, 0xffff, RZ, 0xc0, !PT ;  /* 0x0000ffff03097812 */ /* 0x000fe400078ec0ff */
[----:B------:R-:W-:-:S02]  /*5fc0*/  PRMT R20, R13, 0x5410, R20 ;  /* 0x000054100d147816 */ /* 0x000fc40000000014 */
[----:B------:R-:W-:Y:S02]  /*5fd0*/  PRMT R12, R9, 0x3340, R8 ;  /* 0x00003340090c7816 */ /* 0x000fe40000000008 */
[----:B------:R-:W-:Y:S02]  /*5fe0*/  PRMT R116, R15, 0x5410, R116 ;  /* 0x000054100f747816 */ /* 0x000fe40000000074 */
[----:B------:R-:W-:Y:S02]  /*5ff0*/  LOP3.LUT R53, R53, 0xffff, RZ, 0xc0, !PT ;  /* 0x0000ffff35357812 */ /* 0x000fe400078ec0ff */
[----:B------:R-:W-:Y:S02]  /*6000*/  LOP3.LUT R55, R55, 0xffff, RZ, 0xc0, !PT ;  /* 0x0000ffff37377812 */ /* 0x000fe400078ec0ff */
[----:B------:R-:W-:Y:S02]  /*6010*/  SHF.R.U32.HI R3, RZ, 0x8, R150 ;  /* 0x00000008ff037819 */ /* 0x000fe40000011696 */
[----:B------:R-:W-:-:S02]  /*6020*/  PRMT R120, R17, 0x5410, R120 ;  /* 0x0000541011787816 */ /* 0x000fc40000000078 */
[----:B------:R-:W-:Y:S02]  /*6030*/  LOP3.LUT R3, R3, 0xffff, RZ, 0xc0, !PT ;  /* 0x0000ffff03037812 */ /* 0x000fe400078ec0ff */
[----:B------:R-:W-:Y:S01]  /*6040*/  PRMT R124, R19, 0x5410, R124 ;  /* 0x00005410137c7816 */ /* 0x000fe2000000007c */
[----:B------:R0:W-:Y:S01]  /*6050*/  STSM.16.M88.4 [R27], R4 ;  /* 0x000000041b007844 */ /* 0x0001e20000000200 */
[----:B------:R-:W-:Y:S02]  /*6060*/  PRMT R3, R3, 0x3340, R2 ;  /* 0x0000334003037816 */ /* 0x000fe40000000002 */
[----:B------:R-:W-:Y:S01]  /*6070*/  LOP3.LUT R69, R69, 0xffff, RZ, 0xc0, !PT ;  /* 0x0000ffff45457812 */ /* 0x000fe200078ec0ff */
[----:B------:R-:W-:Y:S01]  /*6080*/  BAR.SYNC.DEFER_BLOCKING 0x0 ;  /* 0x0000000000007b1d */ /* 0x000fe20000010000 */
[----:B------:R-:W-:Y:S02]  /*6090*/  LOP3.LUT R71, R71, 0xffff, RZ, 0xc0, !PT ;  /* 0x0000ffff47477812 */ /* 0x000fe400078ec0ff */
[----:B------:R-:W-:-:S02]  /*60a0*/  PRMT R16, R118, 0x4210, R69 ;  /* 0x0000421076107816 */ /* 0x000fc40000000045 */
[----:B------:R-:W-:Y:S02]  /*60b0*/  PRMT R17, R120, 0x5210, R69 ;  /* 0x0000521078117816 */ /* 0x000fe40000000045 */
[----:B------:R-:W-:Y:S02]  /*60c0*/  PRMT R19, R124, 0x5210, R71 ;  /* 0x000052107c137816 */ /* 0x000fe40000000047 */
[----:B------:R-:W-:Y:S02]  /*60d0*/  PRMT R128, R21, 0x5410, R128 ;  /* 0x0000541015807816 */ /* 0x000fe40000000080 */
[----:B------:R-:W-:Y:S02]  /*60e0*/  LOP3.LUT R85, R85, 0xffff, RZ, 0xc0, !PT ;  /* 0x0000ffff55557812 */ /* 0x000fe400078ec0ff */
[--C-:B0-----:R-:W-:Y:S02]  /*60f0*/  PRMT R4, R18, 0x4210, R53.reuse ;  /* 0x0000421012047816 */ /* 0x101fe40000000035 */
[----:B------:R-:W-:-:S02]  /*6100*/  PRMT R5, R20, 0x5210, R53 ;  /* 0x0000521014057816 */ /* 0x000fc40000000035 */
[--C-:B------:R-:W-:Y:S02]  /*6110*/  PRMT R6, R22, 0x4210, R55.reuse ;  /* 0x0000421016067816 */ /* 0x100fe40000000037 */
[----:B------:R-:W-:Y:S02]  /*6120*/  PRMT R7, R116, 0x5210, R55 ;  /* 0x0000521074077816 */ /* 0x000fe40000000037 */
[----:B------:R-:W-:Y:S02]  /*6130*/  PRMT R116, R12, 0x5410, R3 ;  /* 0x000054100c747816 */ /* 0x000fe40000000003 */
[----:B------:R-:W-:Y:S01]  /*6140*/  PRMT R18, R122, 0x4210, R71 ;  /* 0x000042107a127816 */ /* 0x000fe20000000047 */
[----:B------:R-:W0:Y:S01]  /*6150*/  LDS.128 R8, [R25+UR8] ;  /* 0x0000000819087984 */ /* 0x000e220008000c00 */
[----:B------:R-:W1:Y:S01]  /*6160*/  LDC R3, c[0x0][0x248] ;  /* 0x00009200ff037b82 */ /* 0x000e620000000800 */
[----:B------:R-:W-:-:S07]  /*6170*/  LOP3.LUT R87, R87, 0xffff, RZ, 0xc0, !PT ;  /* 0x0000ffff57577812 */ /* 0x000fce00078ec0ff */
[----:B------:R-:W-:Y:S01]  /*6180*/  BAR.SYNC.DEFER_BLOCKING 0x0 ;  /* 0x0000000000007b1d */ /* 0x000fe20000010000 */
[--C-:B------:R-:W-:Y:S02]  /*6190*/  PRMT R20, R126, 0x4210, R85.reuse ;  /* 0x000042107e147816 */ /* 0x100fe40000000055 */
[----:B------:R-:W-:Y:S02]  /*61a0*/  PRMT R21, R128, 0x5210, R85 ;  /* 0x0000521080157816 */ /* 0x000fe40000000055 */
[--C-:B------:R-:W-:Y:S02]  /*61b0*/  PRMT R22, R130, 0x4210, R87.reuse ;  /* 0x0000421082167816 */ /* 0x100fe40000000057 */
[----:B------:R-:W-:Y:S02]  /*61c0*/  PRMT R23, R116, 0x5210, R87 ;  /* 0x0000521074177816 */ /* 0x000fe40000000057 */
[----:B------:R-:W-:Y:S01]  /*61d0*/  ISETP.LT.AND P1, PT, R86, UR5, !P0 ;  /* 0x0000000556007c0c */ /* 0x000fe2000c721270 */
[----:B------:R-:W-:Y:S01]  /*61e0*/  ULDC UR5, c[0x0][0x22c] ;  /* 0x00008b0000057ab9 */ /* 0x000fe20000000800 */
[----:B------:R-:W-:Y:S01]  /*61f0*/  STSM.16.M88.4 [R27], R4 ;  /* 0x000000041b007844 */ /* 0x000fe20000000200 */
[----:B------:R-:W-:Y:S01]  /*6200*/  BAR.SYNC.DEFER_BLOCKING 0x0 ;  /* 0x0000000000007b1d */ /* 0x000fe20000010000 */
[----:B0-----:R-:W-:-:S02]  /*6210*/  PRMT R31, R9, 0x7773, RZ ;  /* 0x00007773091f7816 */ /* 0x001fc400000000ff */
[C---:B------:R-:W-:Y:S02]  /*6220*/  PRMT R39, R9.reuse, 0x7772, RZ ;  /* 0x0000777209277816 */ /* 0x040fe400000000ff */
[C---:B------:R-:W-:Y:S02]  /*6230*/  PRMT R47, R9.reuse, 0x7771, RZ ;  /* 0x00007771092f7816 */ /* 0x040fe400000000ff */
[----:B------:R-:W-:Y:S01]  /*6240*/  PRMT R55, R9, 0x7770, RZ ;  /* 0x0000777009377816 */ /* 0x000fe200000000ff */
[----:B-1----:R-:W-:Y:S01]  /*6250*/  IMAD R9, R86, R3, RZ ;  /* 0x0000000356097224 */ /* 0x002fe200078e02ff */
[C---:B------:R-:W-:Y:S02]  /*6260*/  PRMT R35, R8.reuse, 0x7773, RZ ;  /* 0x0000777308237816 */ /* 0x040fe400000000ff */
[C---:B------:R-:W-:Y:S02]  /*6270*/  PRMT R41, R8.reuse, 0x7772, RZ ;  /* 0x0000777208297816 */ /* 0x040fe400000000ff */
[----:B------:R-:W-:-:S02]  /*6280*/  PRMT R49, R8, 0x7771, RZ ;  /* 0x0000777108317816 */ /* 0x000fc400000000ff */
[C---:B------:R-:W-:Y:S01]  /*6290*/  PRMT R37, R10.reuse, 0x7772, RZ ;  /* 0x000077720a257816 */ /* 0x040fe200000000ff */
[----:B------:R-:W0:Y:S01]  /*62a0*/  LDS.128 R12, [R25+UR8] ;  /* 0x00000008190c7984 */ /* 0x000e220008000c00 */
[C---:B------:R-:W-:Y:S02]  /*62b0*/  PRMT R45, R10.reuse, 0x7771, RZ ;  /* 0x000077710a2d7816 */ /* 0x040fe400000000ff */
[----:B------:R-:W-:Y:S01]  /*62c0*/  PRMT R53, R10, 0x7770, RZ ;  /* 0x000077700a357816 */ /* 0x000fe200000000ff */
[----:B------:R-:W-:Y:S01]  /*62d0*/  BAR.SYNC.DEFER_BLOCKING 0x0 ;  /* 0x0000000000007b1d */ /* 0x000fe20000010000 */
[C---:B------:R-:W-:Y:S02]  /*62e0*/  PRMT R43, R11.reuse, 0x7771, RZ ;  /* 0x000077710b2b7816 */ /* 0x040fe400000000ff */
[----:B------:R-:W-:-:S03]  /*62f0*/  PRMT R51, R11, 0x7770, RZ ;  /* 0x000077700b337816 */ /* 0x000fc600000000ff */
[----:B------:R1:W-:Y:S02]  /*6300*/  STSM.16.M88.4 [R27], R16 ;  /* 0x000000101b007844 */ /* 0x0003e40000000200 */
[----:B------:R-:W-:Y:S01]  /*6310*/  BAR.SYNC.DEFER_BLOCKING 0x0 ;  /* 0x0000000000007b1d */ /* 0x000fe20000010000 */
[C---:B0-----:R-:W-:Y:S02]  /*6320*/  PRMT R63, R12.reuse, 0x7773, RZ ;  /* 0x000077730c3f7816 */ /* 0x041fe400000000ff */
[----:B------:R-:W-:Y:S01]  /*6330*/  PRMT R71, R12, 0x7772, RZ ;  /* 0x000077720c477816 */ /* 0x000fe200000000ff */
[----:B-1----:R-:W-:Y:S01]  /*6340*/  IMAD R16, R2, UR4, RZ ;  /* 0x0000000402107c24 */ /* 0x002fe2000f8e02ff */
[----:B------:R-:W-:Y:S01]  /*6350*/  PRMT R19, R8, 0x7770, RZ ;  /* 0x0000777008137816 */ /* 0x000fe200000000ff */
[----:B------:R-:W-:Y:S01]  /*6360*/  ULDC UR4, c[0x0][0x22c] ;  /* 0x00008b0000047ab9 */ /* 0x000fe20000000800 */
[C---:B------:R-:W-:Y:S01]  /*6370*/  IMAD R17, R84.reuse, R3, RZ ;  /* 0x0000000354117224 */ /* 0x040fe200078e02ff */
[----:B------:R-:W-:Y:S01]  /*6380*/  ISETP.LT.AND P6, PT, R84, UR4, !P0 ;  /* 0x0000000454007c0c */ /* 0x000fe2000c7c1270 */
[----:B------:R-:W-:Y:S01]  /*6390*/  ULDC UR4, c[0x0][0x22c] ;  /* 0x00008b0000047ab9 */ /* 0x000fe20000000800 */
[----:B------:R-:W-:-:S02]  /*63a0*/  IADD3 R2, P2, R16, UR6, RZ ;  /* 0x0000000610027c10 */ /* 0x000fc4000ff5e0ff */
[----:B------:R-:W-:Y:S02]  /*63b0*/  PRMT R79, R12, 0x7771, RZ ;  /* 0x000077710c4f7816 */ /* 0x000fe400000000ff */
[----:B------:R-:W-:Y:S01]  /*63c0*/  LEA.HI.X.SX32 R8, R16, UR7, 0x1, P2 ;  /* 0x0000000710087c11 */ /* 0x000fe200090f0eff */
[----:B------:R-:W0:Y:S01]  /*63d0*/  LDS.128 R4, [R25+UR8] ;  /* 0x0000000819047984 */ /* 0x000e220008000c00 */
[----:B------:R-:W-:Y:S02]  /*63e0*/  PRMT R87, R12, 0x7770, RZ ;  /* 0x000077700c577816 */ /* 0x000fe400000000ff */
[----:B------:R-:W-:Y:S01]  /*63f0*/  IADD3 R12, P2, R17, R2, RZ ;  /* 0x00000002110c7210 */ /* 0x000fe20007f5e0ff */
[----:B------:R-:W-:Y:S01]  /*6400*/  BAR.SYNC.DEFER_BLOCKING 0x0 ;  /* 0x0000000000007b1d */ /* 0x000fe20000010000 */
[C---:B------:R-:W-:Y:S02]  /*6410*/  PRMT R61, R13.reuse, 0x7773, RZ ;  /* 0x000077730d3d7816 */ /* 0x040fe400000000ff */
[----:B------:R-:W-:-:S02]  /*6420*/  PRMT R69, R13, 0x7772, RZ ;  /* 0x000077720d457816 */ /* 0x000fc400000000ff */
[C---:B------:R-:W-:Y:S02]  /*6430*/  PRMT R77, R13.reuse, 0x7771, RZ ;  /* 0x000077710d4d7816 */ /* 0x040fe400000000ff */
[----:B------:R-:W-:Y:S02]  /*6440*/  PRMT R85, R13, 0x7770, RZ ;  /* 0x000077700d557816 */ /* 0x000fe400000000ff */
[C---:B------:R-:W-:Y:S02]  /*6450*/  PRMT R59, R14.reuse, 0x7773, RZ ;  /* 0x000077730e3b7816 */ /* 0x040fe400000000ff */
[C---:B------:R-:W-:Y:S02]  /*6460*/  PRMT R67, R14.reuse, 0x7772, RZ ;  /* 0x000077720e437816 */ /* 0x040fe400000000ff */
[C---:B------:R-:W-:Y:S02]  /*6470*/  PRMT R75, R14.reuse, 0x7771, RZ ;  /* 0x000077710e4b7816 */ /* 0x040fe400000000ff */
[----:B------:R-:W-:-:S02]  /*6480*/  PRMT R83, R14, 0x7770, RZ ;  /* 0x000077700e537816 */ /* 0x000fc400000000ff */
[----:B------:R-:W-:Y:S01]  /*6490*/  LEA.HI.X.SX32 R13, R17, R8, 0x1, P2 ;  /* 0x00000008110d7211 */ /* 0x000fe200010f0eff */
[C---:B------:R-:W-:Y:S01]  /*64a0*/  IMAD R17, R80.reuse, R3, RZ ;  /* 0x0000000350117224 */ /* 0x040fe200078e02ff */
[----:B------:R-:W-:Y:S01]  /*64b0*/  ISETP.LT.AND P2, PT, R80, UR5, !P0 ;  /* 0x0000000550007c0c */ /* 0x000fe2000c741270 */
[----:B------:R-:W-:Y:S01]  /*64c0*/  ULDC UR5, c[0x0][0x22c] ;  /* 0x00008b0000057ab9 */ /* 0x000fe20000000800 */
[C---:B------:R-:W-:Y:S02]  /*64d0*/  PRMT R57, R15.reuse, 0x7773, RZ ;  /* 0x000077730f397816 */ /* 0x040fe400000000ff */
[C---:B------:R-:W-:Y:S01]  /*64e0*/  PRMT R65, R15.reuse, 0x7772, RZ ;  /* 0x000077720f417816 */ /* 0x040fe200000000ff */
[----:B------:R1:W-:Y:S01]  /*64f0*/  STSM.16.M88.4 [R27], R20 ;  /* 0x000000141b007844 */ /* 0x0003e20000000200 */
[C---:B------:R-:W-:Y:S02]  /*6500*/  PRMT R73, R15.reuse, 0x7771, RZ ;  /* 0x000077710f497816 */ /* 0x040fe400000000ff */
[----:B------:R-:W-:-:S02]  /*6510*/  PRMT R81, R15, 0x7770, RZ ;  /* 0x000077700f517816 */ /* 0x000fc400000000ff */
[----:B-1----:R-:W-:Y:S01]  /*6520*/  PRMT R23, R10, 0x7773, RZ ;  /* 0x000077730a177816 */ /* 0x002fe200000000ff */
[----:B------:R-:W-:Y:S01]  /*6530*/  BAR.SYNC.DEFER_BLOCKING 0x0 ;  /* 0x0000000000007b1d */ /* 0x000fe20000010000 */
[----:B------:R-:W-:Y:S02]  /*6540*/  IADD3 R10, P3, R9, R2, RZ ;  /* 0x00000002090a7210 */ /* 0x000fe40007f7e0ff */
[C---:B------:R-:W-:Y:S02]  /*6550*/  PRMT R21, R11.reuse, 0x7773, RZ ;  /* 0x000077730b157816 */ /* 0x040fe400000000ff */
[----:B------:R-:W-:Y:S02]  /*6560*/  PRMT R27, R11, 0x7772, RZ ;  /* 0x000077720b1b7816 */ /* 0x000fe400000000ff */
[----:B------:R-:W-:Y:S01]  /*6570*/  LEA.HI.X.SX32 R11, R9, R8, 0x1, P3 ;  /* 0x00000008090b7211 */ /* 0x000fe200018f0eff */
[C---:B------:R-:W-:Y:S01]  /*6580*/  IMAD R9, R82.reuse, R3, RZ ;  /* 0x0000000352097224 */ /* 0x040fe200078e02ff */
[----:B------:R-:W-:Y:S01]  /*6590*/  ISETP.LT.AND P3, PT, R82, UR4, !P0 ;  /* 0x0000000452007c0c */ /* 0x000fe2000c761270 */
[----:B------:R-:W-:-:S02]  /*65a0*/  ULDC UR4, c[0x0][0x22c] ;  /* 0x00008b0000047ab9 */ /* 0x000fc40000000800 */
[----:B------:R1:W-:Y:S01]  /*65b0*/  @P1 STG.E.U8 desc[UR10][R10.64], R19 ;  /* 0x000000130a001986 */ /* 0x0003e2000c10110a */
[----:B------:R-:W-:-:S03]  /*65c0*/  IADD3 R14, P1, R9, R2, RZ ;  /* 0x00000002090e7210 */ /* 0x000fc60007f3e0ff */
[----:B------:R2:W-:Y:S01]  /*65d0*/  @P6 STG.E.U8 desc[UR10][R12.64], R55 ;  /* 0x000000370c006986 */ /* 0x0005e2000c10110a */
[----:B------:R-:W-:Y:S01]  /*65e0*/  LEA.HI.X.SX32 R15, R9, R8, 0x1, P1 ;  /* 0x00000008090f7211 */ /* 0x000fe200008f0eff */
[CC--:B------:R-:W-:Y:S01]  /*65f0*/  IMAD R9, R78.reuse, R3.reuse, RZ ;  /* 0x000000034e097224 */ /* 0x0c0fe200078e02ff */
[C---:B------:R-:W-:Y:S02]  /*6600*/  IADD3 R16, P6, R17.reuse, R2, RZ ;  /* 0x0000000211107210 */ /* 0x040fe40007fde0ff */
[----:B------:R-:W-:Y:S01]  /*6610*/  ISETP.LT.AND P1, PT, R78, UR4, !P0 ;  /* 0x000000044e007c0c */ /* 0x000fe2000c721270 */
[----:B------:R3:W-:Y:S01]  /*6620*/  @P3 STG.E.U8 desc[UR10][R14.64], R53 ;  /* 0x000000350e003986 */ /* 0x0007e2000c10110a */
[----:B------:R-:W-:Y:S01]  /*6630*/  LEA.HI.X.SX32 R17, R17, R8, 0x1, P6 ;  /* 0x0000000811117211 */ /* 0x000fe200030f0eff */
[CC--:B-1----:R-:W-:Y:S01]  /*6640*/  IMAD R19, R76.reuse, R3.reuse, RZ ;  /* 0x000000034c137224 */ /* 0x0c2fe200078e02ff */
[C---:B------:R-:W-:Y:S01]  /*6650*/  IADD3 R10, P3, R9.reuse, R2, RZ ;  /* 0x00000002090a7210 */ /* 0x040fe20007f7e0ff */
[----:B------:R-:W-:Y:S01]  /*6660*/  ULDC UR4, c[0x0][0x22c] ;  /* 0x00008b0000047ab9 */ /* 0x000fe20000000800 */
[----:B------:R-:W-:Y:S01]  /*6670*/  ISETP.LT.AND P6, PT, R76, UR5, !P0 ;  /* 0x000000054c007c0c */ /* 0x000fe2000c7c1270 */
[----:B------:R1:W-:Y:S01]  /*6680*/  @P2 STG.E.U8 desc[UR10][R16.64], R51 ;  /* 0x0000003310002986 */ /* 0x0003e2000c10110a */
[----:B------:R-:W-:Y:S01]  /*6690*/  LEA.HI.X.SX32 R11, R9, R8, 0x1, P3 ;  /* 0x00000008090b7211 */ /* 0x000fe200018f0eff */
[CC--:B------:R-:W-:Y:S01]  /*66a0*/  IMAD R9, R74.reuse, R3.reuse, RZ ;  /* 0x000000034a097224 */ /* 0x0c0fe200078e02ff */
[C---:B--2---:R-:W-:Y:S01]  /*66b0*/  IADD3 R12, P2, R19.reuse, R2, RZ ;  /* 0x00000002130c7210 */ /* 0x044fe20007f5e0ff */
[----:B------:R-:W-:Y:S01]  /*66c0*/  ULDC UR5, c[0x0][0x22c] ;  /* 0x00008b0000057ab9 */ /* 0x000fe20000000800 */
[----:B------:R-:W-:Y:S01]  /*66d0*/  ISETP.LT.AND P3, PT, R74, UR4, !P0 ;  /* 0x000000044a007c0c */ /* 0x000fe2000c761270 */
[----:B------:R2:W-:Y:S01]  /*66e0*/  @P1 STG.E.U8 desc[UR10][R10.64], R49 ;  /* 0x000000310a001986 */ /* 0x0005e2000c10110a */
[----:B------:R-:W-:Y:S01]  /*66f0*/  LEA.HI.X.SX32 R13, R19, R8, 0x1, P2 ;  /* 0x00000008130d7211 */ /* 0x000fe200010f0eff */
[CC--:B------:R-:W-:Y:S01]  /*6700*/  IMAD R19, R72.reuse, R3.reuse, RZ ;  /* 0x0000000348137224 */ /* 0x0c0fe200078e02ff */
[C---:B---3--:R-:W-:Y:S01]  /*6710*/  IADD3 R14, P1, R9.reuse, R2, RZ ;  /* 0x00000002090e7210 */ /* 0x048fe20007f3e0ff */
[----:B------:R-:W-:Y:S01]  /*6720*/  ULDC UR4, c[0x0][0x22c] ;  /* 0x00008b0000047ab9 */ /* 0x000fe20000000800 */
[----:B------:R-:W-:Y:S01]  /*6730*/  ISETP.LT.AND P2, PT, R72, UR5, !P0 ;  /* 0x0000000548007c0c */ /* 0x000fe2000c741270 */
[----:B------:R3:W-:Y:S01]  /*6740*/  @P6 STG.E.U8 desc[UR10][R12.64], R47 ;  /* 0x0000002f0c006986 */ /* 0x0007e2000c10110a */
[----:B------:R-:W-:Y:S01]  /*6750*/  LEA.HI.X.SX32 R15, R9, R8, 0x1, P1 ;  /* 0x00000008090f7211 */ /* 0x000fe200008f0eff */
[CC--:B------:R-:W-:Y:S01]  /*6760*/  IMAD R9, R70.reuse, R3.reuse, RZ ;  /* 0x0000000346097224 */ /* 0x0c0fe200078e02ff */
[C---:B-1----:R-:W-:Y:S01]  /*6770*/  IADD3 R16, P6, R19.reuse, R2, RZ ;  /* 0x0000000213107210 */ /* 0x042fe20007fde0ff */
        /* <DEDUP_REMOVED lines=142> */
[C---:B------:R-:W-:Y:S01]  /*7060*/  IMAD R9, R0.reuse, R3, RZ ;  /* 0x0000000300097224 */ /* 0x040fe200078e02ff */
[C---:B-1----:R-:W-:Y:S01]  /*7070*/  IADD3 R16, P6, R19.reuse, R2, RZ ;  /* 0x0000000213107210 */ /* 0x042fe20007fde0ff */
[----:B------:R-:W-:Y:S01]  /*7080*/  ULDC UR5, c[0x0][0x22c] ;  /* 0x00008b0000057ab9 */ /* 0x000fe20000000800 */
[----:B------:R-:W-:Y:S01]  /*7090*/  ISETP.LT.AND P1, PT, R0, UR4, !P0 ;  /* 0x0000000400007c0c */ /* 0x000fe2000c721270 */
[----:B------:R1:W-:Y:S01]  /*70a0*/  @P3 STG.E.U8 desc[UR10][R14.64], R59 ;  /* 0x0000003b0e003986 */ /* 0x0003e2000c10110a */
[----:B------:R-:W-:Y:S01]  /*70b0*/  LEA.HI.X.SX32 R17, R19, R8, 0x1, P6 ;  /* 0x0000000813117211 */ /* 0x000fe200030f0eff */
[----:B------:R-:W-:Y:S01]  /*70c0*/  ULDC UR4, c[0x0][0x22c] ;  /* 0x00008b0000047ab9 */ /* 0x000fe20000000800 */
[----:B--2---:R-:W-:-:S02]  /*70d0*/  IADD3 R10, P6, R9, R2, RZ ;  /* 0x00000002090a7210 */ /* 0x004fc40007fde0ff */
[----:B0-----:R-:W-:Y:S01]  /*70e0*/  PRMT R21, R4, 0x7770, RZ ;  /* 0x0000777004157816 */ /* 0x001fe200000000ff */
[----:B---3--:R-:W-:Y:S01]  /*70f0*/  IMAD R13, R3, 0x2, R9 ;  /* 0x00000002030d7824 */ /* 0x008fe200078e0209 */
[----:B------:R-:W-:Y:S01]  /*7100*/  LEA.HI.X.SX32 R11, R9, R8, 0x1, P6 ;  /* 0x00000008090b7211 */ /* 0x000fe200030f0eff */
[----:B------:R0:W-:Y:S01]  /*7110*/  @P2 STG.E.U8 desc[UR10][R16.64], R57 ;  /* 0x0000003910002986 */ /* 0x0001e2000c10110a */
[----:B------:R-:W-:Y:S01]  /*7120*/  PRMT R27, R5, 0x7770, RZ ;  /* 0x00007770051b7816 */ /* 0x000fe200000000ff */
[----:B------:R-:W-:Y:S01]  /*7130*/  IMAD R9, R3, 0x2, R13 ;  /* 0x0000000203097824 */ /* 0x000fe200078e020d */
[----:B------:R-:W-:Y:S01]  /*7140*/  IADD3 R12, P6, R13, R2, RZ ;  /* 0x000000020d0c7210 */ /* 0x000fe20007fde0ff */
[----:B------:R2:W-:Y:S01]  /*7150*/  @P1 STG.E.U8 desc[UR10][R10.64], R21 ;  /* 0x000000150a001986 */ /* 0x0005e2000c10110a */
[----:B------:R-:W-:Y:S01]  /*7160*/  PRMT R23, R6, 0x7770, RZ ;  /* 0x0000777006177816 */ /* 0x000fe200000000ff */
[----:B------:R-:W-:Y:S01]  /*7170*/  IMAD R19, R3, 0x2, R9 ;  /* 0x0000000203137824 */ /* 0x000fe200078e0209 */
[----:B------:R-:W-:-:S02]  /*7180*/  LEA.HI.X.SX32 R13, R13, R8, 0x1, P6 ;  /* 0x000000080d0d7211 */ /* 0x000fc400030f0eff */
[C---:B-1----:R-:W-:Y:S02]  /*7190*/  IADD3 R14, P6, R9.reuse, R2, RZ ;  /* 0x00000002090e7210 */ /* 0x042fe40007fde0ff */
[----:B------:R-:W-:Y:S01]  /*71a0*/  ISETP.LT.AND P3, PT, R114, UR5, !P0 ;  /* 0x0000000572007c0c */ /* 0x000fe2000c761270 */
[----:B------:R-:W-:Y:S01]  /*71b0*/  @P5 STG.E.U8 desc[UR10][R12.64], R27 ;  /* 0x0000001b0c005986 */ /* 0x000fe2000c10110a */
[----:B------:R-:W-:Y:S01]  /*71c0*/  LEA.HI.X.SX32 R15, R9, R8, 0x1, P6 ;  /* 0x00000008090f7211 */ /* 0x000fe200030f0eff */
[----:B------:R-:W-:Y:S01]  /*71d0*/  ULDC UR5, c[0x0][0x22c] ;  /* 0x00008b0000057ab9 */ /* 0x000fe20000000800 */
[----:B0-----:R-:W-:Y:S02]  /*71e0*/  IADD3 R16, P6, R19, R2, RZ ;  /* 0x0000000213107210 */ /* 0x001fe40007fde0ff */
[----:B------:R-:W-:Y:S01]  /*71f0*/  ISETP.LT.AND P2, PT, R113, UR4, !P0 ;  /* 0x0000000471007c0c */ /* 0x000fe2000c741270 */
[----:B------:R0:W-:Y:S01]  /*7200*/  @P4 STG.E.U8 desc[UR10][R14.64], R23 ;  /* 0x000000170e004986 */ /* 0x0001e2000c10110a */
[----:B------:R-:W-:Y:S01]  /*7210*/  LEA.HI.X.SX32 R17, R19, R8, 0x1, P6 ;  /* 0x0000000813117211 */ /* 0x000fe200030f0eff */
[----:B------:R-:W-:Y:S01]  /*7220*/  IMAD R19, R3, 0x2, R19 ;  /* 0x0000000203137824 */ /* 0x000fe200078e0213 */
[----:B------:R-:W-:Y:S01]  /*7230*/  ULDC UR4, c[0x0][0x22c] ;  /* 0x00008b0000047ab9 */ /* 0x000fe20000000800 */
[----:B--2---:R-:W-:-:S02]  /*7240*/  PRMT R21, R7, 0x7770, RZ ;  /* 0x0000777007157816 */ /* 0x004fc400000000ff */
[----:B------:R-:W-:Y:S01]  /*7250*/  IMAD R9, R3, 0x2, R19 ;  /* 0x0000000203097824 */ /* 0x000fe200078e0213 */
[C---:B------:R-:W-:Y:S02]  /*7260*/  IADD3 R10, P6, R19.reuse, R2, RZ ;  /* 0x00000002130a7210 */ /* 0x040fe40007fde0ff */
[----:B------:R-:W-:Y:S01]  /*7270*/  ISETP.LT.AND P1, PT, R112, UR4, !P0 ;  /* 0x0000000470007c0c */ /* 0x000fe2000c721270 */
[----:B------:R1:W-:Y:S01]  /*7280*/  @P3 STG.E.U8 desc[UR10][R16.64], R21 ;  /* 0x0000001510003986 */ /* 0x0003e2000c10110a */
[----:B------:R-:W-:Y:S01]  /*7290*/  LEA.HI.X.SX32 R11, R19, R8, 0x1, P6 ;  /* 0x00000008130b7211 */ /* 0x000fe200030f0eff */
[----:B0-----:R-:W-:Y:S01]  /*72a0*/  IMAD R15, R3, 0x2, R9 ;  /* 0x00000002030f7824 */ /* 0x001fe200078e0209 */
[C---:B------:R-:W-:Y:S01]  /*72b0*/  IADD3 R12, P6, R9.reuse, R2, RZ ;  /* 0x00000002090c7210 */ /* 0x040fe20007fde0ff */
[----:B------:R-:W-:Y:S01]  /*72c0*/  ULDC UR4, c[0x0][0x22c] ;  /* 0x00008b0000047ab9 */ /* 0x000fe20000000800 */
[----:B------:R-:W-:Y:S02]  /*72d0*/  PRMT R19, R4, 0x7771, RZ ;  /* 0x0000777104137816 */ /* 0x000fe400000000ff */
[----:B------:R-:W-:Y:S01]  /*72e0*/  LEA.HI.X.SX32 R13, R9, R8, 0x1, P6 ;  /* 0x00000008090d7211 */ /* 0x000fe200030f0eff */
[----:B------:R-:W-:Y:S01]  /*72f0*/  IMAD R9, R3, 0x2, R15 ;  /* 0x0000000203097824 */ /* 0x000fe200078e020f */
[----:B------:R-:W-:Y:S01]  /*7300*/  IADD3 R14, P6, R15, R2, RZ ;  /* 0x000000020f0e7210 */ /* 0x000fe20007fde0ff */
[----:B------:R0:W-:Y:S01]  /*7310*/  @P2 STG.E.U8 desc[UR10][R10.64], R19 ;  /* 0x000000130a002986 */ /* 0x0001e2000c10110a */
[----:B------:R-:W-:Y:S01]  /*7320*/  ISETP.LT.AND P5, PT, R111, UR4, !P0 ;  /* 0x000000046f007c0c */ /* 0x000fe2000c7a1270 */
[----:B------:R-:W-:Y:S01]  /*7330*/  ULDC UR4, c[0x0][0x22c] ;  /* 0x00008b0000047ab9 */ /* 0x000fe20000000800 */
[----:B------:R-:W-:-:S02]  /*7340*/  LEA.HI.X.SX32 R15, R15, R8, 0x1, P6 ;  /* 0x000000080f0f7211 */ /* 0x000fc400030f0eff */
[----:B-1----:R-:W-:Y:S02]  /*7350*/  IADD3 R16, P6, R9, R2, RZ ;  /* 0x0000000209107210 */ /* 0x002fe40007fde0ff */
[----:B------:R-:W-:Y:S02]  /*7360*/  PRMT R23, R5, 0x7771, RZ ;  /* 0x0000777105177816 */ /* 0x000fe400000000ff */
[----:B------:R-:W-:Y:S01]  /*7370*/  LEA.HI.X.SX32 R17, R9, R8, 0x1, P6 ;  /* 0x0000000809117211 */ /* 0x000fe200030f0eff */
[----:B------:R-:W-:Y:S01]  /*7380*/  IMAD R9, R3, 0x2, R9 ;  /* 0x0000000203097824 */ /* 0x000fe200078e0209 */
[----:B------:R-:W-:Y:S01]  /*7390*/  ISETP.LT.AND P4, PT, R110, UR4, !P0 ;  /* 0x000000046e007c0c */ /* 0x000fe2000c781270 */
[----:B------:R1:W-:Y:S01]  /*73a0*/  @P1 STG.E.U8 desc[UR10][R12.64], R23 ;  /* 0x000000170c001986 */ /* 0x0003e2000c10110a */
[----:B------:R-:W-:Y:S01]  /*73b0*/  PRMT R21, R6, 0x7771, RZ ;  /* 0x0000777106157816 */ /* 0x000fe200000000ff */
[----:B------:R-:W-:Y:S01]  /*73c0*/  ULDC UR4, c[0x0][0x22c] ;  /* 0x00008b0000047ab9 */ /* 0x000fe20000000800 */
[----:B0-----:R-:W-:-:S02]  /*73d0*/  IADD3 R10, P6, R9, R2, RZ ;  /* 0x00000002090a7210 */ /* 0x001fc40007fde0ff */
[----:B------:R-:W-:Y:S01]  /*73e0*/  PRMT R19, R7, 0x7771, RZ ;  /* 0x0000777107137816 */ /* 0x000fe200000000ff */
[----:B------:R0:W-:Y:S01]  /*73f0*/  @P5 STG.E.U8 desc[UR10][R14.64], R21 ;  /* 0x000000150e005986 */ /* 0x0001e2000c10110a */
[----:B------:R-:W-:Y:S02]  /*7400*/  LEA.HI.X.SX32 R11, R9, R8, 0x1, P6 ;  /* 0x00000008090b7211 */ /* 0x000fe400030f0eff */
[----:B------:R-:W-:Y:S01]  /*7410*/  ISETP.LT.AND P3, PT, R109, UR4, !P0 ;  /* 0x000000046d007c0c */ /* 0x000fe2000c761270 */
[----:B------:R-:W-:Y:S01]  /*7420*/  ULDC UR4, c[0x0][0x22c] ;  /* 0x00008b0000047ab9 */ /* 0x000fe20000000800 */
[----:B------:R-:W-:Y:S01]  /*7430*/  PRMT R27, R5, 0x7772, RZ ;  /* 0x00007772051b7816 */ /* 0x000fe200000000ff */
[C---:B-1----:R-:W-:Y:S01]  /*7440*/  IMAD R13, R3.reuse, 0x2, R9 ;  /* 0x00000002030d7824 */ /* 0x042fe200078e0209 */
[----:B------:R-:W-:Y:S01]  /*7450*/  ISETP.LT.AND P2, PT, R108, UR4, !P0 ;  /* 0x000000046c007c0c */ /* 0x000fe2000c741270 */
[----:B------:R1:W-:Y:S01]  /*7460*/  @P4 STG.E.U8 desc[UR10][R16.64], R19 ;  /* 0x0000001310004986 */ /* 0x0003e2000c10110a */
[----:B------:R-:W-:Y:S01]  /*7470*/  ULDC UR4, c[0x0][0x22c] ;  /* 0x00008b0000047ab9 */ /* 0x000fe20000000800 */
[----:B------:R-:W-:Y:S01]  /*7480*/  IMAD R9, R3, 0x2, R13 ;  /* 0x0000000203097824 */ /* 0x000fe200078e020d */
[----:B------:R-:W-:-:S02]  /*7490*/  IADD3 R12, P6, R13, R2, RZ ;  /* 0x000000020d0c7210 */ /* 0x000fc40007fde0ff */
[----:B------:R-:W-:Y:S01]  /*74a0*/  ISETP.LT.AND P1, PT, R107, UR4, !P0 ;  /* 0x000000046b007c0c */ /* 0x000fe2000c721270 */
[----:B------:R-:W-:Y:S01]  /*74b0*/  ULDC UR4, c[0x0][0x22c] ;  /* 0x00008b0000047ab9 */ /* 0x000fe20000000800 */
[----:B------:R-:W-:Y:S02]  /*74c0*/  LEA.HI.X.SX32 R13, R13, R8, 0x1, P6 ;  /* 0x000000080d0d7211 */ /* 0x000fe400030f0eff */
[----:B0-----:R-:W-:Y:S02]  /*74d0*/  IADD3 R14, P6, R9, R2, RZ ;  /* 0x00000002090e7210 */ /* 0x001fe40007fde0ff */
[----:B------:R-:W-:Y:S01]  /*74e0*/  PRMT R23, R4, 0x7772, RZ ;  /* 0x0000777204177816 */ /* 0x000fe200000000ff */
[----:B-1----:R-:W-:Y:S01]  /*74f0*/  IMAD R19, R3, 0x2, R9 ;  /* 0x0000000203137824 */ /* 0x002fe200078e0209 */
[----:B------:R-:W-:Y:S02]  /*7500*/  LEA.HI.X.SX32 R15, R9, R8, 0x1, P6 ;  /* 0x00000008090f7211 */ /* 0x000fe400030f0eff */
[----:B------:R-:W-:Y:S01]  /*7510*/  PRMT R21, R6, 0x7772, RZ ;  /* 0x0000777206157816 */ /* 0x000fe200000000ff */
[----:B------:R0:W-:Y:S01]  /*7520*/  @P3 STG.E.U8 desc[UR10][R10.64], R23 ;  /* 0x000000170a003986 */ /* 0x0001e2000c10110a */
[----:B------:R-:W-:-:S02]  /*7530*/  IADD3 R16, P6, R19, R2, RZ ;  /* 0x0000000213107210 */ /* 0x000fc40007fde0ff */
[----:B------:R-:W-:Y:S01]  /*7540*/  ISETP.LT.AND P5, PT, R106, UR4, !P0 ;  /* 0x000000046a007c0c */ /* 0x000fe2000c7a1270 */
[----:B------:R1:W-:Y:S01]  /*7550*/  @P2 STG.E.U8 desc[UR10][R12.64], R27 ;  /* 0x0000001b0c002986 */ /* 0x0003e2000c10110a */
[----:B------:R-:W-:Y:S01]  /*7560*/  LEA.HI.X.SX32 R17, R19, R8, 0x1, P6 ;  /* 0x0000000813117211 */ /* 0x000fe200030f0eff */
[----:B------:R-:W-:Y:S01]  /*7570*/  IMAD R19, R3, 0x2, R19 ;  /* 0x0000000203137824 */ /* 0x000fe200078e0213 */
[----:B------:R-:W-:Y:S01]  /*7580*/  ULDC UR4, c[0x0][0x22c] ;  /* 0x00008b0000047ab9 */ /* 0x000fe20000000800 */
[----:B------:R-:W2:Y:S01]  /*7590*/  LDS.128 R24, [R25+UR8] ;  /* 0x0000000819187984 */ /* 0x000ea20008000c00 */
[----:B------:R-:W-:Y:S01]  /*75a0*/  ISETP.LT.AND P4, PT, R105, UR4, !P0 ;  /* 0x0000000469007c0c */ /* 0x000fe2000c781270 */
[----:B------:R-:W-:Y:S01]  /*75b0*/  IMAD R9, R3, 0x2, R19 ;  /* 0x0000000203097824 */ /* 0x000fe200078e0213 */
[----:B------:R-:W-:Y:S01]  /*75c0*/  ULDC UR4, c[0x0][0x22c] ;  /* 0x00008b0000047ab9 */ /* 0x000fe20000000800 */
[----:B0-----:R-:W-:Y:S01]  /*75d0*/  IADD3 R10, P6, R19, R2, RZ ;  /* 0x00000002130a7210 */ /* 0x001fe20007fde0ff */
[----:B------:R0:W-:Y:S01]  /*75e0*/  @P1 STG.E.U8 desc[UR10][R14.64], R21 ;  /* 0x000000150e001986 */ /* 0x0001e2000c10110a */
[----:B------:R-:W-:-:S02]  /*75f0*/  PRMT R23, R7, 0x7772, RZ ;  /* 0x0000777207177816 */ /* 0x000fc400000000ff */
[----:B------:R-:W-:Y:S02]  /*7600*/  LEA.HI.X.SX32 R11, R19, R8, 0x1, P6 ;  /* 0x00000008130b7211 */ /* 0x000fe400030f0eff */
[C---:B-1----:R-:W-:Y:S01]  /*7610*/  IADD3 R12, P6, R9.reuse, R2, RZ ;  /* 0x00000002090c7210 */ /* 0x042fe20007fde0ff */
[----:B------:R1:W-:Y:S01]  /*7620*/  @P5 STG.E.U8 desc[UR10][R16.64], R23 ;  /* 0x0000001710005986 */ /* 0x0003e2000c10110a */
[----:B------:R-:W-:Y:S01]  /*7630*/  ISETP.LT.AND P3, PT, R104, UR4, !P0 ;  /* 0x0000000468007c0c */ /* 0x000fe2000c761270 */
[----:B------:R-:W-:Y:S01]  /*7640*/  ULDC UR4, c[0x0][0x22c] ;  /* 0x00008b0000047ab9 */ /* 0x000fe20000000800 */
[----:B------:R-:W-:Y:S02]  /*7650*/  LEA.HI.X.SX32 R13, R9, R8, 0x1, P6 ;  /* 0x00000008090d7211 */ /* 0x000fe400030f0eff */
[----:B------:R-:W-:Y:S01]  /*7660*/  PRMT R19, R5, 0x7773, RZ ;  /* 0x0000777305137816 */ /* 0x000fe200000000ff */
[----:B0-----:R-:W-:Y:S01]  /*7670*/  IMAD R15, R3, 0x2, R9 ;  /* 0x00000002030f7824 */ /* 0x001fe200078e0209 */
[----:B------:R-:W-:-:S02]  /*7680*/  PRMT R21, R4, 0x7773, RZ ;  /* 0x0000777304157816 */ /* 0x000fc400000000ff */
[----:B------:R-:W-:Y:S01]  /*7690*/  ISETP.LT.AND P2, PT, R103, UR4, !P0 ;  /* 0x0000000467007c0c */ /* 0x000fe2000c741270 */
[----:B------:R-:W-:Y:S01]  /*76a0*/  IMAD R9, R3, 0x2, R15 ;  /* 0x0000000203097824 */ /* 0x000fe200078e020f */
[C---:B------:R-:W-:Y:S01]  /*76b0*/  IADD3 R4, P6, R15.reuse, R2, RZ ;  /* 0x000000020f047210 */ /* 0x040fe20007fde0ff */
[----:B------:R-:W-:Y:S01]  /*76c0*/  ULDC UR4, c[0x0][0x22c] ;  /* 0x00008b0000047ab9 */ /* 0x000fe20000000800 */
[----:B-1----:R-:W-:Y:S01]  /*76d0*/  PRMT R17, R6, 0x7773, RZ ;  /* 0x0000777306117816 */ /* 0x002fe200000000ff */
[----:B------:R0:W-:Y:S01]  /*76e0*/  @P4 STG.E.U8 desc[UR10][R10.64], R21 ;  /* 0x000000150a004986 */ /* 0x0001e2000c10110a */
[----:B------:R-:W-:Y:S02]  /*76f0*/  LEA.HI.X.SX32 R5, R15, R8, 0x1, P6 ;  /* 0x000000080f057211 */ /* 0x000fe400030f0eff */
[----:B------:R-:W-:Y:S01]  /*7700*/  IADD3 R6, P6, R9, R2, RZ ;  /* 0x0000000209067210 */ /* 0x000fe20007fde0ff */
[----:B------:R1:W-:Y:S01]  /*7710*/  @P3 STG.E.U8 desc[UR10][R12.64], R19 ;  /* 0x000000130c003986 */ /* 0x0003e2000c10110a */
[----:B------:R-:W-:-:S02]  /*7720*/  PRMT R15, R7, 0x7773, RZ ;  /* 0x00007773070f7816 */ /* 0x000fc400000000ff */
[----:B------:R-:W-:Y:S01]  /*7730*/  LEA.HI.X.SX32 R7, R9, R8, 0x1, P6 ;  /* 0x0000000809077211 */ /* 0x000fe200030f0eff */
[----:B------:R-:W-:Y:S01]  /*7740*/  IMAD R9, R3, 0x2, R9 ;  /* 0x0000000203097824 */ /* 0x000fe200078e0209 */
[----:B------:R-:W-:Y:S01]  /*7750*/  ISETP.LT.AND P1, PT, R102, UR4, !P0 ;  /* 0x0000000466007c0c */ /* 0x000fe2000c721270 */
[----:B------:R-:W-:Y:S01]  /*7760*/  ULDC UR4, c[0x0][0x22c] ;  /* 0x00008b0000047ab9 */ /* 0x000fe20000000800 */
[----:B------:R3:W-:Y:S01]  /*7770*/  @P2 STG.E.U8 desc[UR10][R4.64], R17 ;  /* 0x0000001104002986 */ /* 0x0007e2000c10110a */
[----:B------:R-:W-:Y:S01]  /*7780*/  ISETP.LT.AND P5, PT, R101, UR4, !P0 ;  /* 0x0000000465007c0c */ /* 0x000fe2000c7a1270 */
[----:B------:R-:W-:Y:S01]  /*7790*/  ULDC UR4, c[0x0][0x22c] ;  /* 0x00008b0000047ab9 */ /* 0x000fe20000000800 */
[----:B0-----:R-:W-:Y:S01]  /*77a0*/  IADD3 R10, P6, R9, R2, RZ ;  /* 0x00000002090a7210 */ /* 0x001fe20007fde0ff */
[----:B-1----:R-:W-:Y:S01]  /*77b0*/  IMAD R13, R3, 0x2, R9 ;  /* 0x00000002030d7824 */ /* 0x002fe200078e0209 */
[----:B------:R-:W-:Y:S01]  /*77c0*/  ISETP.LT.AND P4, PT, R100, UR4, !P0 ;  /* 0x0000000464007c0c */ /* 0x000fe2000c781270 */
[----:B------:R-:W-:Y:S01]  /*77d0*/  ULDC UR4, c[0x0][0x22c] ;  /* 0x00008b0000047ab9 */ /* 0x000fe20000000800 */
[----:B------:R-:W-:Y:S01]  /*77e0*/  LEA.HI.X.SX32 R11, R9, R8, 0x1, P6 ;  /* 0x00000008090b7211 */ /* 0x000fe200030f0eff */
[----:B------:R-:W-:Y:S01]  /*77f0*/  IMAD R9, R3, 0x2, R13 ;  /* 0x0000000203097824 */ /* 0x000fe200078e020d */
[----:B------:R-:W-:-:S02]  /*7800*/  ISETP.LT.AND P3, PT, R99, UR4, !P0 ;  /* 0x0000000463007c0c */ /* 0x000fc4000c761270 */
[----:B------:R0:W-:Y:S01]  /*7810*/  @P1 STG.E.U8 desc[UR10][R6.64], R15 ;  /* 0x0000000f06001986 */ /* 0x0001e2000c10110a */
[C---:B---3--:R-:W-:Y:S01]  /*7820*/  IADD3 R4, P6, R13.reuse, R2, RZ ;  /* 0x000000020d047210 */ /* 0x048fe20007fde0ff */
[----:B------:R-:W-:Y:S01]  /*7830*/  ULDC UR4, c[0x0][0x22c] ;  /* 0x00008b0000047ab9 */ /* 0x000fe20000000800 */
[----:B--2---:R-:W-:Y:S02]  /*7840*/  PRMT R19, R24, 0x7770, RZ ;  /* 0x0000777018137816 */ /* 0x004fe400000000ff */
[----:B------:R-:W-:Y:S01]  /*7850*/  LEA.HI.X.SX32 R5, R13, R8, 0x1, P6 ;  /* 0x000000080d057211 */ /* 0x000fe200030f0eff */
[----:B------:R-:W-:Y:S01]  /*7860*/  IMAD R13, R3, 0x2, R9 ;  /* 0x00000002030d7824 */ /* 0x000fe200078e0209 */
[----:B------:R-:W-:Y:S01]  /*7870*/  PRMT R17, R25, 0x7770, RZ ;  /* 0x0000777019117816 */ /* 0x000fe200000000ff */
[----:B------:R1:W-:Y:S01]  /*7880*/  @P5 STG.E.U8 desc[UR10][R10.64], R19 ;  /* 0x000000130a005986 */ /* 0x0003e2000c10110a */
[----:B------:R-:W-:Y:S01]  /*7890*/  ISETP.LT.AND P2, PT, R98, UR4, !P0 ;  /* 0x0000000462007c0c */ /* 0x000fe2000c741270 */
[----:B------:R-:W-:Y:S01]  /*78a0*/  ULDC UR4, c[0x0][0x22c] ;  /* 0x00008b0000047ab9 */ /* 0x000fe20000000800 */
[----:B------:R-:W-:Y:S01]  /*78b0*/  PRMT R21, R26, 0x7772, RZ ;  /* 0x000077721a157816 */ /* 0x000fe200000000ff */
[----:B------:R2:W-:Y:S01]  /*78c0*/  @P4 STG.E.U8 desc[UR10][R4.64], R17 ;  /* 0x0000001104004986 */ /* 0x0005e2000c10110a */
[----:B0-----:R-:W-:-:S02]  /*78d0*/  IADD3 R6, P6, R9, R2, RZ ;  /* 0x0000000209067210 */ /* 0x001fc40007fde0ff */
[----:B------:R-:W-:Y:S02]  /*78e0*/  PRMT R15, R26, 0x7770, RZ ;  /* 0x000077701a0f7816 */ /* 0x000fe400000000ff */
[----:B------:R-:W-:Y:S01]  /*78f0*/  LEA.HI.X.SX32 R7, R9, R8, 0x1, P6 ;  /* 0x0000000809077211 */ /* 0x000fe200030f0eff */
[----:B------:R-:W-:Y:S01]  /*7900*/  IMAD R9, R3, 0x2, R13 ;  /* 0x0000000203097824 */ /* 0x000fe200078e020d */
[----:B------:R-:W-:Y:S02]  /*7910*/  IADD3 R12, P6, R13, R2, RZ ;  /* 0x000000020d0c7210 */ /* 0x000fe40007fde0ff */
[----:B------:R-:W-:Y:S01]  /*7920*/  ISETP.LT.AND P1, PT, R97, UR4, !P0 ;  /* 0x0000000461007c0c */ /* 0x000fe2000c721270 */
[----:B-1----:R-:W-:Y:S01]  /*7930*/  IMAD R11, R3, 0x2, R9 ;  /* 0x00000002030b7824 */ /* 0x002fe200078e0209 */
[----:B------:R-:W-:Y:S01]  /*7940*/  LEA.HI.X.SX32 R13, R13, R8, 0x1, P6 ;  /* 0x000000080d0d7211 */ /* 0x000fe200030f0eff */
[----:B------:R0:W-:Y:S01]  /*7950*/  @P3 STG.E.U8 desc[UR10][R6.64], R15 ;  /* 0x0000000f06003986 */ /* 0x0001e2000c10110a */
[----:B--2---:R-:W-:Y:S01]  /*7960*/  IADD3 R4, P6, R9, R2, RZ ;  /* 0x0000000209047210 */ /* 0x004fe20007fde0ff */
[----:B------:R-:W-:Y:S01]  /*7970*/  ULDC UR4, c[0x0][0x22c] ;  /* 0x00008b0000047ab9 */ /* 0x000fe20000000800 */
[----:B------:R-:W-:-:S02]  /*7980*/  PRMT R19, R27, 0x7770, RZ ;  /* 0x000077701b137816 */ /* 0x000fc400000000ff */
[----:B------:R-:W-:Y:S02]  /*7990*/  LEA.HI.X.SX32 R5, R9, R8, 0x1, P6 ;  /* 0x0000000809057211 */ /* 0x000fe400030f0eff */
[----:B------:R-:W-:Y:S01]  /*79a0*/  ISETP.LT.AND P5, PT, R96, UR4, !P0 ;  /* 0x0000000460007c0c */ /* 0x000fe2000c7a1270 */
[----:B------:R-:W-:Y:S01]  /*79b0*/  ULDC UR4, c[0x0][0x22c] ;  /* 0x00008b0000047ab9 */ /* 0x000fe20000000800 */
[----:B------:R1:W-:Y:S01]  /*79c0*/  @P2 STG.E.U8 desc[UR10][R12.64], R19 ;  /* 0x000000130c002986 */ /* 0x0003e2000c10110a */
[----:B------:R-:W-:Y:S01]  /*79d0*/  ISETP.LT.AND P4, PT, R95, UR4, !P0 ;  /* 0x000000045f007c0c */ /* 0x000fe2000c781270 */
[----:B------:R-:W-:Y:S01]  /*79e0*/  ULDC UR4, c[0x0][0x22c] ;  /* 0x00008b0000047ab9 */ /* 0x000fe20000000800 */
[C---:B0-----:R-:W-:Y:S02]  /*79f0*/  IADD3 R6, P6, R11.reuse, R2, RZ ;  /* 0x000000020b067210 */ /* 0x041fe40007fde0ff */
[----:B------:R-:W-:Y:S02]  /*7a00*/  PRMT R15, R24, 0x7771, RZ ;  /* 0x00007771180f7816 */ /* 0x000fe400000000ff */
[----:B------:R-:W-:Y:S01]  /*7a10*/  LEA.HI.X.SX32 R7, R11, R8, 0x1, P6 ;  /* 0x000000080b077211 */ /* 0x000fe200030f0eff */
[----:B------:R-:W-:Y:S01]  /*7a20*/  IMAD R11, R3, 0x2, R11 ;  /* 0x00000002030b7824 */ /* 0x000fe200078e020b */
[----:B------:R-:W-:Y:S01]  /*7a30*/  ISETP.LT.AND P3, PT, R94, UR4, !P0 ;  /* 0x000000045e007c0c */ /* 0x000fe2000c761270 */
[----:B------:R0:W-:Y:S01]  /*7a40*/  @P1 STG.E.U8 desc[UR10][R4.64], R15 ;  /* 0x0000000f04001986 */ /* 0x0001e2000c10110a */
[----:B------:R-:W-:Y:S01]  /*7a50*/  PRMT R17, R25, 0x7771, RZ ;  /* 0x0000777119117816 */ /* 0x000fe200000000ff */
[----:B------:R-:W-:Y:S01]  /*7a60*/  IMAD R9, R3, 0x2, R11 ;  /* 0x0000000203097824 */ /* 0x000fe200078e020b */
[C---:B------:R-:W-:Y:S01]  /*7a70*/  IADD3 R10, P6, R11.reuse, R2, RZ ;  /* 0x000000020b0a7210 */ /* 0x040fe20007fde0ff */
[----:B------:R-:W-:Y:S01]  /*7a80*/  ULDC UR4, c[0x0][0x22c] ;  /* 0x00008b0000047ab9 */ /* 0x000fe20000000800 */
[----:B-1----:R-:W-:Y:S01]  /*7a90*/  PRMT R19, R26, 0x7771, RZ ;  /* 0x000077711a137816 */ /* 0x002fe200000000ff */
[----:B------:R1:W-:Y:S01]  /*7aa0*/  @P5 STG.E.U8 desc[UR10][R6.64], R17 ;  /* 0x0000001106005986 */ /* 0x0003e2000c10110a */
[----:B------:R-:W-:-:S02]  /*7ab0*/  LEA.HI.X.SX32 R11, R11, R8, 0x1, P6 ;  /* 0x000000080b0b7211 */ /* 0x000fc400030f0eff */
[----:B------:R-:W-:Y:S02]  /*7ac0*/  IADD3 R12, P6, R9, R2, RZ ;  /* 0x00000002090c7210 */ /* 0x000fe40007fde0ff */
[----:B------:R-:W-:Y:S01]  /*7ad0*/  ISETP.LT.AND P2, PT, R93, UR4, !P0 ;  /* 0x000000045d007c0c */ /* 0x000fe2000c741270 */
[----:B0-----:R-:W-:Y:S01]  /*7ae0*/  IMAD R5, R3, 0x2, R9 ;  /* 0x0000000203057824 */ /* 0x001fe200078e0209 */
[----:B------:R-:W-:Y:S01]  /*7af0*/  LEA.HI.X.SX32 R13, R9, R8, 0x1, P6 ;  /* 0x00000008090d7211 */ /* 0x000fe200030f0eff */
[----:B------:R-:W-:Y:S01]  /*7b00*/  ULDC UR4, c[0x0][0x22c] ;  /* 0x00008b0000047ab9 */ /* 0x000fe20000000800 */
[----:B------:R-:W-:Y:S01]  /*7b10*/  PRMT R15, R27, 0x7771, RZ ;  /* 0x000077711b0f7816 */ /* 0x000fe200000000ff */
[----:B------:R0:W-:Y:S01]  /*7b20*/  @P4 STG.E.U8 desc[UR10][R10.64], R19 ;  /* 0x000000130a004986 */ /* 0x0001e2000c10110a */
[----:B------:R-:W-:Y:S01]  /*7b30*/  IADD3 R4, P6, R5, R2, RZ ;  /* 0x0000000205047210 */ /* 0x000fe20007fde0ff */
[----:B-1----:R-:W-:Y:S01]  /*7b40*/  IMAD R7, R3, 0x2, R5 ;  /* 0x0000000203077824 */ /* 0x002fe200078e0205 */
[----:B------:R-:W-:Y:S01]  /*7b50*/  ISETP.LT.AND P1, PT, R92, UR4, !P0 ;  /* 0x000000045c007c0c */ /* 0x000fe2000c721270 */
[----:B------:R1:W-:Y:S01]  /*7b60*/  @P3 STG.E.U8 desc[UR10][R12.64], R15 ;  /* 0x0000000f0c003986 */ /* 0x0003e2000c10110a */
[----:B------:R-:W-:Y:S01]  /*7b70*/  LEA.HI.X.SX32 R5, R5, R8, 0x1, P6 ;  /* 0x0000000805057211 */ /* 0x000fe200030f0eff */
[----:B------:R-:W-:Y:S01]  /*7b80*/  IMAD R9, R3, 0x2, R7 ;  /* 0x0000000203097824 */ /* 0x000fe200078e0207 */
[----:B------:R-:W-:Y:S01]  /*7b90*/  IADD3 R6, P6, R7, R2, RZ ;  /* 0x0000000207067210 */ /* 0x000fe20007fde0ff */
[----:B------:R-:W-:Y:S01]  /*7ba0*/  ULDC UR4, c[0x0][0x22c] ;  /* 0x00008b0000047ab9 */ /* 0x000fe20000000800 */
[----:B------:R-:W-:-:S02]  /*7bb0*/  PRMT R17, R24, 0x7772, RZ ;  /* 0x0000777218117816 */ /* 0x000fc400000000ff */
[----:B------:R-:W-:Y:S02]  /*7bc0*/  LEA.HI.X.SX32 R7, R7, R8, 0x1, P6 ;  /* 0x0000000807077211 */ /* 0x000fe400030f0eff */
[----:B0-----:R-:W-:Y:S01]  /*7bd0*/  IADD3 R10, P6, R9, R2, RZ ;  /* 0x00000002090a7210 */ /* 0x001fe20007fde0ff */
[----:B------:R0:W-:Y:S01]  /*7be0*/  @P2 STG.E.U8 desc[UR10][R4.64], R17 ;  /* 0x0000001104002986 */ /* 0x0001e2000c10110a */
[----:B------:R-:W-:Y:S01]  /*7bf0*/  PRMT R19, R25, 0x7772, RZ ;  /* 0x0000777219137816 */ /* 0x000fe200000000ff */
[----:B-1----:R-:W-:Y:S01]  /*7c00*/  IMAD R13, R3, 0x2, R9 ;  /* 0x00000002030d7824 */ /* 0x002fe200078e0209 */
[----:B------:R-:W-:Y:S02]  /*7c10*/  LEA.HI.X.SX32 R11, R9, R8, 0x1, P6 ;  /* 0x00000008090b7211 */ /* 0x000fe400030f0eff */
[----:B------:R-:W-:Y:S01]  /*7c20*/  ISETP.LT.AND P5, PT, R91, UR4, !P0 ;  /* 0x000000045b007c0c */ /* 0x000fe2000c7a1270 */
[C---:B------:R-:W-:Y:S01]  /*7c30*/  IMAD R15, R3.reuse, 0x2, R13 ;  /* 0x00000002030f7824 */ /* 0x040fe200078e020d */
[----:B------:R-:W-:Y:S01]  /*7c40*/  ULDC UR4, c[0x0][0x22c] ;  /* 0x00008b0000047ab9 */ /* 0x000fe20000000800 */
[----:B------:R1:W-:Y:S01]  /*7c50*/  @P1 STG.E.U8 desc[UR10][R6.64], R19 ;  /* 0x0000001306001986 */ /* 0x0003e2000c10110a */
[----:B------:R-:W-:Y:S01]  /*7c60*/  ISETP.LT.AND P4, PT, R90, UR4, !P0 ;  /* 0x000000045a007c0c */ /* 0x000fe2000c781270 */
[----:B------:R-:W-:Y:S01]  /*7c70*/  IMAD R9, R3, 0x2, R15 ;  /* 0x0000000203097824 */ /* 0x000fe200078e020f */
[----:B------:R-:W-:Y:S01]  /*7c80*/  ULDC UR4, c[0x0][0x22c] ;  /* 0x00008b0000047ab9 */ /* 0x000fe20000000800 */
[----:B0-----:R-:W-:-:S02]  /*7c90*/  IADD3 R4, P1, R13, R2, RZ ;  /* 0x000000020d047210 */ /* 0x001fc40007f3e0ff */
[----:B------:R-:W-:Y:S01]  /*7ca0*/  IMAD R17, R3, 0x2, R9 ;  /* 0x0000000203117824 */ /* 0x000fe200078e0209 */
[----:B------:R-:W-:Y:S01]  /*7cb0*/  ISETP.LT.AND P3, PT, R89, UR4, !P0 ;  /* 0x0000000459007c0c */ /* 0x000fe2000c761270 */
[----:B------:R-:W-:Y:S01]  /*7cc0*/  ULDC UR4, c[0x0][0x22c] ;  /* 0x00008b0000047ab9 */ /* 0x000fe20000000800 */
[----:B------:R-:W-:Y:S01]  /*7cd0*/  LEA.HI.X.SX32 R5, R13, R8, 0x1, P1 ;  /* 0x000000080d057211 */ /* 0x000fe200008f0eff */
[----:B------:R-:W-:Y:S01]  /*7ce0*/  IMAD R3, R3, 0x2, R17 ;  /* 0x0000000203037824 */ /* 0x000fe200078e0211 */
[----:B------:R-:W-:Y:S01]  /*7cf0*/  ISETP.LT.AND P2, PT, R88, UR4, !P0 ;  /* 0x0000000458007c0c */ /* 0x000fe2000c741270 */
[----:B------:R-:W-:Y:S01]  /*7d00*/  ULDC UR4, c[0x0][0x22c] ;  /* 0x00008b0000047ab9 */ /* 0x000fe20000000800 */
[-C--:B-1----:R-:W-:Y:S01]  /*7d10*/  IADD3 R6, P1, R17, R2.reuse, RZ ;  /* 0x0000000211067210 */ /* 0x082fe20007f3e0ff */
[----:B------:R0:W-:Y:S01]  /*7d20*/  @P5 STG.E.U8 desc[UR10][R10.64], R21 ;  /* 0x000000150a005986 */ /* 0x0001e2000c10110a */
[----:B------:R-:W-:Y:S02]  /*7d30*/  IADD3 R12, P6, R15, R2, RZ ;  /* 0x000000020f0c7210 */ /* 0x000fe40007fde0ff */
[----:B------:R-:W-:-:S02]  /*7d40*/  LEA.HI.X.SX32 R7, R17, R8, 0x1, P1 ;  /* 0x0000000811077211 */ /* 0x000fc400008f0eff */
[----:B------:R-:W-:Y:S02]  /*7d50*/  ISETP.LT.AND P1, PT, R33, UR4, !P0 ;  /* 0x0000000421007c0c */ /* 0x000fe4000c721270 */
[----:B------:R-:W-:Y:S02]  /*7d60*/  ISETP.LT.AND P0, PT, R29, UR5, !P0 ;  /* 0x000000051d007c0c */ /* 0x000fe4000c701270 */
[----:B------:R-:W-:Y:S02]  /*7d70*/  LEA.HI.X.SX32 R13, R15, R8, 0x1, P6 ;  /* 0x000000080f0d7211 */ /* 0x000fe400030f0eff */
[----:B------:R-:W-:Y:S02]  /*7d80*/  IADD3 R14, P6, R9, R2, RZ ;  /* 0x00000002090e7210 */ /* 0x000fe40007fde0ff */
[----:B------:R-:W-:Y:S02]  /*7d90*/  PRMT R19, R27, 0x7772, RZ ;  /* 0x000077721b137816 */ /* 0x000fe400000000ff */
[----:B------:R-:W-:-:S02]  /*7da0*/  PRMT R17, R24, 0x7773, RZ ;  /* 0x0000777318117816 */ /* 0x000fc400000000ff */
[----:B------:R-:W-:Y:S01]  /*7db0*/  LEA.HI.X.SX32 R15, R9, R8, 0x1, P6 ;  /* 0x00000008090f7211 */ /* 0x000fe200030f0eff */
[----:B------:R0:W-:Y:S01]  /*7dc0*/  @P4 STG.E.U8 desc[UR10][R4.64], R19 ;  /* 0x0000001304004986 */ /* 0x0001e2000c10110a */
[----:B------:R-:W-:Y:S02]  /*7dd0*/  PRMT R25, R25, 0x7773, RZ ;  /* 0x0000777319197816 */ /* 0x000fe400000000ff */
[----:B------:R-:W-:Y:S01]  /*7de0*/  PRMT R9, R26, 0x7773, RZ ;  /* 0x000077731a097816 */ /* 0x000fe200000000ff */
[----:B------:R0:W-:Y:S01]  /*7df0*/  @P3 STG.E.U8 desc[UR10][R12.64], R17 ;  /* 0x000000110c003986 */ /* 0x0001e2000c10110a */
[----:B------:R-:W-:Y:S02]  /*7e00*/  IADD3 R2, P6, R3, R2, RZ ;  /* 0x0000000203027210 */ /* 0x000fe40007fde0ff */
[----:B------:R-:W-:Y:S01]  /*7e10*/  PRMT R27, R27, 0x7773, RZ ;  /* 0x000077731b1b7816 */ /* 0x000fe200000000ff */
[----:B------:R0:W-:Y:S01]  /*7e20*/  @P2 STG.E.U8 desc[UR10][R14.64], R25 ;  /* 0x000000190e002986 */ /* 0x0001e2000c10110a */
[----:B------:R-:W-:-:S03]  /*7e30*/  LEA.HI.X.SX32 R3, R3, R8, 0x1, P6 ;  /* 0x0000000803037211 */ /* 0x000fc600030f0eff */
[----:B------:R0:W-:Y:S01]  /*7e40*/  @P1 STG.E.U8 desc[UR10][R6.64], R9 ;  /* 0x0000000906001986 */ /* 0x0001e2000c10110a */
[----:B------:R-:W-:Y:S05]  /*7e50*/  @!P0 EXIT ;  /* 0x000000000000894d */ /* 0x000fea0003800000 */
[----:B------:R-:W-:Y:S01]  /*7e60*/  STG.E.U8 desc[UR10][R2.64], R27 ;  /* 0x0000001b02007986 */ /* 0x000fe2000c10110a */
[----:B------:R-:W-:Y:S05]  /*7e70*/  EXIT ;  /* 0x000000000000794d */ /* 0x000fea0003800000 */
.L_x_3:
[----:B------:R-:W-:-:S00]  /*7e80*/  BRA `(.L_x_3) ;  /* 0xfffffffc00fc7947 */ /* 0x000fc0000383ffff */
[----:B------:R-:W-:-:S00]  /*7e90*/  NOP ;  /* 0x0000000000007918 */ /* 0x000fc00000000000 */
        /* <DEDUP_REMOVED lines=14> */
.L_x_4:


//--------------------- .nv.shared.matmul_kernel  --------------------------
	.section	.nv.shared.matmul_kernel,"aw",@nobits
	.sectionflags	@""
	.align	16
	.zero		1024


//--------------------- .nv.shared.reserved.0     --------------------------
	.section	.nv.shared.reserved.0,"aw",@nobits
	.weak		__nv_reservedSMEM_offset_0_alias
	.size		__nv_reservedSMEM_offset_0_alias, 0, 0
	.other		__nv_reservedSMEM_offset_0_alias,@"STO_CUDA_RESERVED_SHARED STV_DEFAULT"
__nv_reservedSMEM_offset_0_alias:
	.zero		0


//--------------------- .nv.constant0.matmul_kernel --------------------------
	.section	.nv.constant0.matmul_kernel,"a",@progbits
	.sectionflags	@""
	.align	4
.nv.constant0.matmul_kernel:
	.zero		608


//--------------------- SYMBOLS --------------------------

	.type		.nv.reservedSmem.offset0,@object
	.size		.nv.reservedSmem.offset0,0x4
